// auto-generated by cutlass_sweep.gemm — config: {"arch": "sm_90", "cluster_m": 2, "cluster_n": 2, "dtype": "e5m2", "stages": 4, "tile_k": 64, "tile_m": 128, "tile_n": 128}
#include "cutlass/cutlass.h"
#include "cutlass/gemm/collective/collective_builder.hpp"
#include "cutlass/gemm/device/gemm_universal_adapter.h"
#include "cutlass/gemm/kernel/gemm_universal.hpp"
#include "cutlass/epilogue/collective/collective_builder.hpp"

using ElemA = cutlass::float_e5m2_t;
using ElemB = cutlass::float_e5m2_t;
using ElemCD = cutlass::float_e5m2_t;
using Acc  = float;
using TileShape    = cute::Shape<cute::_128, cute::_128, cute::_64>;
using ClusterShape = cute::Shape<cute::_2, cute::_2, cute::_1>;

using CollectiveEpilogue = typename cutlass::epilogue::collective::CollectiveBuilder<
    cutlass::arch::Sm90, cutlass::arch::OpClassTensorOp,
    TileShape, ClusterShape,
    cutlass::epilogue::collective::EpilogueTileAuto,
    Acc, Acc,
    ElemCD, cutlass::layout::RowMajor, 128 / cutlass::sizeof_bits<ElemCD>::value,
    ElemCD, cutlass::layout::RowMajor, 128 / cutlass::sizeof_bits<ElemCD>::value,
    cutlass::epilogue::collective::EpilogueScheduleAuto
  >::CollectiveOp;

using CollectiveMainloop = typename cutlass::gemm::collective::CollectiveBuilder<
    cutlass::arch::Sm90, cutlass::arch::OpClassTensorOp,
    ElemA, cutlass::layout::RowMajor, 128 / cutlass::sizeof_bits<ElemA>::value,
    ElemB, cutlass::layout::ColumnMajor, 128 / cutlass::sizeof_bits<ElemB>::value,
    Acc,
    TileShape, ClusterShape,
    cutlass::gemm::collective::StageCount<4>,
    cutlass::gemm::collective::KernelScheduleAuto
  >::CollectiveOp;

using GemmKernel = cutlass::gemm::kernel::GemmUniversal<
    cute::Shape<int,int,int,int>,
    CollectiveMainloop,
    CollectiveEpilogue
>;
using Gemm = cutlass::gemm::device::GemmUniversalAdapter<GemmKernel>;

// Force the device kernel symbol into the cubin without needing a host main.
auto* _anchor = &cutlass::device_kernel<GemmKernel>;


// ===== COMPILED SASS (sm_90a) =====

	.target	sm_90a

	.elftype	@"ET_EXEC"


//--------------------- .note.nv.tkinfo           --------------------------
	.section	.note.nv.tkinfo,"",@"SHT_NOTE"
	.sectionflags	@"SHF_NOTE_NV_TKINFO"
	.tkinfo
        /*0018*/ 	.word	0x00000002
        /*0030*/ 	.string	""
        /*0030*/ 	.string	"ptxas"
        /*0030*/ 	.string	"Cuda compilation tools, release 13.0, V13.0.88"
        /*0030*/ 	.string	"Build cuda_13.0.r13.0/compiler.36424714_0"
        /*0030*/ 	.string	"-arch sm_90a -m 64 "



//--------------------- .note.nv.cuinfo           --------------------------
	.section	.note.nv.cuinfo,"",@"SHT_NOTE"
	.sectionflags	@"SHF_NOTE_NV_CUINFO"
        /*0018*/ 	.short	0x0002
        /*001a*/ 	.short	0x005a
        /*001c*/ 	.short	0x0082
	.zero		2


//--------------------- .nv.info                  --------------------------
	.section	.nv.info,"",@"SHT_CUDA_INFO"
	.align	4


	//----- nvinfo : EIATTR_REGCOUNT
	.align		4
        /*0000*/ 	.byte	0x04, 0x2f
        /*0002*/ 	.short	(.L_12 - .L_11)
	.align		4
.L_11:
        /*0004*/ 	.word	index@(_ZN7cutlass13device_kernelINS_4gemm6kernel13GemmUniversalIN4cute5tupleIJiiiiEEENS1_10collective13CollectiveMmaINS1_37MainloopSm90TmaGmmaWarpSpecializedFP8ILi4ENS5_IJNS4_1CILi2EEESB_NSA_ILi1EEEEEENS1_35KernelTmaWarpSpecializedCooperativeEEENS5_IJNSA_ILi128EEESG_NSA_ILi64EEEEEENS_12float_e5m2_tENS5_IJlSC_lEEESJ_SK_NS4_8TiledMMAINS4_8MMA_AtomIJNS4_4SM904GMMA31MMA_64x128x32_F32E5M2E5M2_SS_TNILNSO_7ScaleInE1ELSQ_1EEEEEENS4_6LayoutINS5_IJSB_SC_SC_EEENS5_IJSC_NSA_ILi0EEESV_EEEEENS5_IJNS4_10UnderscoreESY_SY_EEEEENS4_23SM90_TMA_LOAD_MULTICASTENS4_14ComposedLayoutINS4_7SwizzleILi2ELi4ELi3EEENS4_18smem_ptr_flag_bitsILi8EEENST_INS5_IJNSA_ILi8EEESH_EEENS5_IJSH_SC_EEEEEEEvNS4_8identityES11_S1B_vS1C_EENS_8epilogue10collective6detail29Sm90TmaWarpSpecializedAdapterINS1F_15DefaultEpilogueISJ_SK_SK_NS1E_6thread17LinearCombinationISJ_Li1EffLNS1J_9ScaleType4KindE0ELNS_15FloatRoundStyleE2ESJ_EENS1_15EpilogueDefaultEEEEEvvEEEEvNT_6ParamsE)
        /*0008*/ 	.word	0x000000a8


	//----- nvinfo : EIATTR_FRAME_SIZE
	.align		4
.L_12:
        /*000c*/ 	.byte	0x04, 0x11
        /*000e*/ 	.short	(.L_14 - .L_13)
	.align		4
.L_13:
        /*0010*/ 	.word	index@(_ZN7cutlass13device_kernelINS_4gemm6kernel13GemmUniversalIN4cute5tupleIJiiiiEEENS1_10collective13CollectiveMmaINS1_37MainloopSm90TmaGmmaWarpSpecializedFP8ILi4ENS5_IJNS4_1CILi2EEESB_NSA_ILi1EEEEEENS1_35KernelTmaWarpSpecializedCooperativeEEENS5_IJNSA_ILi128EEESG_NSA_ILi64EEEEEENS_12float_e5m2_tENS5_IJlSC_lEEESJ_SK_NS4_8TiledMMAINS4_8MMA_AtomIJNS4_4SM904GMMA31MMA_64x128x32_F32E5M2E5M2_SS_TNILNSO_7ScaleInE1ELSQ_1EEEEEENS4_6LayoutINS5_IJSB_SC_SC_EEENS5_IJSC_NSA_ILi0EEESV_EEEEENS5_IJNS4_10UnderscoreESY_SY_EEEEENS4_23SM90_TMA_LOAD_MULTICASTENS4_14ComposedLayoutINS4_7SwizzleILi2ELi4ELi3EEENS4_18smem_ptr_flag_bitsILi8EEENST_INS5_IJNSA_ILi8EEESH_EEENS5_IJSH_SC_EEEEEEEvNS4_8identityES11_S1B_vS1C_EENS_8epilogue10collective6detail29Sm90TmaWarpSpecializedAdapterINS1F_15DefaultEpilogueISJ_SK_SK_NS1E_6thread17LinearCombinationISJ_Li1EffLNS1J_9ScaleType4KindE0ELNS_15FloatRoundStyleE2ESJ_EENS1_15EpilogueDefaultEEEEEvvEEEEvNT_6ParamsE)
        /*0014*/ 	.word	0x00000000


	//----- nvinfo : EIATTR_MIN_STACK_SIZE
	.align		4
.L_14:
        /*0018*/ 	.byte	0x04, 0x12
        /*001a*/ 	.short	(.L_16 - .L_15)
	.align		4
.L_15:
        /*001c*/ 	.word	index@(_ZN7cutlass13device_kernelINS_4gemm6kernel13GemmUniversalIN4cute5tupleIJiiiiEEENS1_10collective13CollectiveMmaINS1_37MainloopSm90TmaGmmaWarpSpecializedFP8ILi4ENS5_IJNS4_1CILi2EEESB_NSA_ILi1EEEEEENS1_35KernelTmaWarpSpecializedCooperativeEEENS5_IJNSA_ILi128EEESG_NSA_ILi64EEEEEENS_12float_e5m2_tENS5_IJlSC_lEEESJ_SK_NS4_8TiledMMAINS4_8MMA_AtomIJNS4_4SM904GMMA31MMA_64x128x32_F32E5M2E5M2_SS_TNILNSO_7ScaleInE1ELSQ_1EEEEEENS4_6LayoutINS5_IJSB_SC_SC_EEENS5_IJSC_NSA_ILi0EEESV_EEEEENS5_IJNS4_10UnderscoreESY_SY_EEEEENS4_23SM90_TMA_LOAD_MULTICASTENS4_14ComposedLayoutINS4_7SwizzleILi2ELi4ELi3EEENS4_18smem_ptr_flag_bitsILi8EEENST_INS5_IJNSA_ILi8EEESH_EEENS5_IJSH_SC_EEEEEEEvNS4_8identityES11_S1B_vS1C_EENS_8epilogue10collective6detail29Sm90TmaWarpSpecializedAdapterINS1F_15DefaultEpilogueISJ_SK_SK_NS1E_6thread17LinearCombinationISJ_Li1EffLNS1J_9ScaleType4KindE0ELNS_15FloatRoundStyleE2ESJ_EENS1_15EpilogueDefaultEEEEEvvEEEEvNT_6ParamsE)
        /*0020*/ 	.word	0x00000000
.L_16:


//--------------------- .nv.compat                --------------------------
	.section	.nv.compat,"",@"SHT_CUDA_COMPAT_INFO"
	.align	4
        /*0000*/ 	.byte	0x02, 0x09, 0x01, 0x00, 0x02, 0x02, 0x04, 0x00, 0x02, 0x05, 0x05, 0x00, 0x03, 0x07, 0x01, 0x01
        /*0010*/ 	.byte	0x02, 0x03, 0x01, 0x00, 0x02, 0x06, 0x01, 0x00, 0x04, 0x0b, 0x08, 0x00, 0x00, 0x00, 0x00, 0x00
        /*0020*/ 	.byte	0x00, 0x00, 0x00, 0x00


//--------------------- .nv.info._ZN7cutlass13device_kernelINS_4gemm6kernel13GemmUniversalIN4cute5tupleIJiiiiEEENS1_10collective13CollectiveMmaINS1_37MainloopSm90TmaGmmaWarpSpecializedFP8ILi4ENS5_IJNS4_1CILi2EEESB_NSA_ILi1EEEEEENS1_35KernelTmaWarpSpecializedCooperativeEEENS5_IJNSA_ILi128EEESG_NSA_ILi64EEEEEENS_12float_e5m2_tENS5_IJlSC_lEEESJ_SK_NS4_8TiledMMAINS4_8MMA_AtomIJNS4_4SM904GMMA31MMA_64x128x32_F32E5M2E5M2_SS_TNILNSO_7ScaleInE1ELSQ_1EEEEEENS4_6LayoutINS5_IJSB_SC_SC_EEENS5_IJSC_NSA_ILi0EEESV_EEEEENS5_IJNS4_10UnderscoreESY_SY_EEEEENS4_23SM90_TMA_LOAD_MULTICASTENS4_14ComposedLayoutINS4_7SwizzleILi2ELi4ELi3EEENS4_18smem_ptr_flag_bitsILi8EEENST_INS5_IJNSA_ILi8EEESH_EEENS5_IJSH_SC_EEEEEEEvNS4_8identityES11_S1B_vS1C_EENS_8epilogue10collective6detail29Sm90TmaWarpSpecializedAdapterINS1F_15DefaultEpilogueISJ_SK_SK_NS1E_6thread17LinearCombinationISJ_Li1EffLNS1J_9ScaleType4KindE0ELNS_15FloatRoundStyleE2ESJ_EENS1_15EpilogueDefaultEEEEEvvEEEEvNT_6ParamsE --------------------------
	.section	.nv.info._ZN7cutlass13device_kernelINS_4gemm6kernel13GemmUniversalIN4cute5tupleIJiiiiEEENS1_10collective13CollectiveMmaINS1_37MainloopSm90TmaGmmaWarpSpecializedFP8ILi4ENS5_IJNS4_1CILi2EEESB_NSA_ILi1EEEEEENS1_35KernelTmaWarpSpecializedCooperativeEEENS5_IJNSA_ILi128EEESG_NSA_ILi64EEEEEENS_12float_e5m2_tENS5_IJlSC_lEEESJ_SK_NS4_8TiledMMAINS4_8MMA_AtomIJNS4_4SM904GMMA31MMA_64x128x32_F32E5M2E5M2_SS_TNILNSO_7ScaleInE1ELSQ_1EEEEEENS4_6LayoutINS5_IJSB_SC_SC_EEENS5_IJSC_NSA_ILi0EEESV_EEEEENS5_IJNS4_10UnderscoreESY_SY_EEEEENS4_23SM90_TMA_LOAD_MULTICASTENS4_14ComposedLayoutINS4_7SwizzleILi2ELi4ELi3EEENS4_18smem_ptr_flag_bitsILi8EEENST_INS5_IJNSA_ILi8EEESH_EEENS5_IJSH_SC_EEEEEEEvNS4_8identityES11_S1B_vS1C_EENS_8epilogue10collective6detail29Sm90TmaWarpSpecializedAdapterINS1F_15DefaultEpilogueISJ_SK_SK_NS1E_6thread17LinearCombinationISJ_Li1EffLNS1J_9ScaleType4KindE0ELNS_15FloatRoundStyleE2ESJ_EENS1_15EpilogueDefaultEEEEEvvEEEEvNT_6ParamsE,"",@"SHT_CUDA_INFO"
	.sectionflags	@""
	.align	4


	//----- nvinfo : EIATTR_CUDA_API_VERSION
	.align		4
        /*0000*/ 	.byte	0x04, 0x37
        /*0002*/ 	.short	(.L_18 - .L_17)
.L_17:
        /*0004*/ 	.word	0x00000082


	//----- nvinfo : EIATTR_KPARAM_INFO
	.align		4
.L_18:
        /*0008*/ 	.byte	0x04, 0x17
        /*000a*/ 	.short	(.L_20 - .L_19)
.L_19:
        /*000c*/ 	.word	0x00000000
        /*0010*/ 	.short	0x0000
        /*0012*/ 	.short	0x0070
        /*0014*/ 	.byte	0x00, 0xf0, 0x01, 0x10


	//----- nvinfo : EIATTR_SPARSE_MMA_MASK
	.align		4
.L_20:
        /*0018*/ 	.byte	0x03, 0x50
        /*001a*/ 	.short	0x0000


	//----- nvinfo : EIATTR_MAXREG_COUNT
	.align		4
        /*001c*/ 	.byte	0x03, 0x1b
        /*001e*/ 	.short	0x00a8


	//----- nvinfo : EIATTR_NUM_BARRIERS
	.align		4
        /*0020*/ 	.byte	0x02, 0x4c
        /*0022*/ 	.byte	0x01
	.zero		1


	//----- nvinfo : EIATTR_MERCURY_ISA_VERSION
	.align		4
        /*0024*/ 	.byte	0x03, 0x5f
        /*0026*/ 	.short	0x0101


	//----- nvinfo : EIATTR_INT_WARP_WIDE_INSTR_OFFSETS
	.align		4
        /*0028*/ 	.byte	0x04, 0x31
        /*002a*/ 	.short	(.L_22 - .L_21)


	//   ....[0]....
.L_21:
        /*002c*/ 	.word	0x000004a0


	//   ....[1]....
        /*0030*/ 	.word	0x000004d0


	//   ....[2]....
        /*0034*/ 	.word	0x00000650


	//   ....[3]....
        /*0038*/ 	.word	0x00002d70


	//----- nvinfo : EIATTR_COOP_GROUP_MASK_REGIDS
	.align		4
.L_22:
        /*003c*/ 	.byte	0x04, 0x29
        /*003e*/ 	.short	(.L_24 - .L_23)


	//   ....[0]....
.L_23:
        /*0040*/ 	.word	0xffffffff


	//   ....[1]....
        /*0044*/ 	.word	0xffffffff


	//   ....[2]....
        /*0048*/ 	.word	0xffffffff


	//   ....[3]....
        /*004c*/ 	.word	0xffffffff


	//   ....[4]....
        /*0050*/ 	.word	0xffffffff


	//   ....[5]....
        /*0054*/ 	.word	0xffffffff


	//----- nvinfo : EIATTR_COOP_GROUP_INSTR_OFFSETS
	.align		4
.L_24:
        /*0058*/ 	.byte	0x04, 0x28
        /*005a*/ 	.short	(.L_26 - .L_25)


	//   ....[0]....
.L_25:
        /*005c*/ 	.word	0x00000060


	//   ....[1]....
        /*0060*/ 	.word	0x00000070


	//   ....[2]....
        /*0064*/ 	.word	0x00000130


	//   ....[3]....
        /*0068*/ 	.word	0x000002d0


	//   ....[4]....
        /*006c*/ 	.word	0x000007f0


	//   ....[5]....
        /*0070*/ 	.word	0x00001270


	//----- nvinfo : EIATTR_REG_RECONFIG
	.align		4
.L_26:
        /*0074*/ 	.byte	0x01, 0x54
	.zero		2


	//----- nvinfo : EIATTR_MBARRIER_INSTR_OFFSETS
	.align		4
        /*0078*/ 	.byte	0x04, 0x39
        /*007a*/ 	.short	(.L_28 - .L_27)


	//   ....[0]....
.L_27:
        /*007c*/ 	.word	0x00000230
        /*0080*/ 	.word	0x000000ff
        /*0084*/ 	.word	0x00000000
        /*0088*/ 	.short	0x0100
        /*008a*/ 	.byte	0x08
	.zero		1


	//   ....[1]....
        /*008c*/ 	.word	0x00000240
        /*0090*/ 	.word	0x000000ff
        /*0094*/ 	.word	0x00000020
        /*0098*/ 	.short	0x0100
        /*009a*/ 	.byte	0x08
	.zero		1


	//   ....[2]....
        /*009c*/ 	.word	0x00000250
        /*00a0*/ 	.word	0x000000ff
        /*00a4*/ 	.word	0x00000008
        /*00a8*/ 	.short	0x0100
        /*00aa*/ 	.byte	0x08
	.zero		1


	//   ....[3]....
        /*00ac*/ 	.word	0x00000260
        /*00b0*/ 	.word	0x000000ff
        /*00b4*/ 	.word	0x00000028
        /*00b8*/ 	.short	0x0100
        /*00ba*/ 	.byte	0x08
	.zero		1


	//   ....[4]....
        /*00bc*/ 	.word	0x00000270
        /*00c0*/ 	.word	0x000000ff
        /*00c4*/ 	.word	0x00000010
        /*00c8*/ 	.short	0x0100
        /*00ca*/ 	.byte	0x08
	.zero		1


	//   ....[5]....
        /*00cc*/ 	.word	0x00000280
        /*00d0*/ 	.word	0x000000ff
        /*00d4*/ 	.word	0x00000030
        /*00d8*/ 	.short	0x0100
        /*00da*/ 	.byte	0x08
	.zero		1


	//   ....[6]....
        /*00dc*/ 	.word	0x00000290
        /*00e0*/ 	.word	0x000000ff
        /*00e4*/ 	.word	0x00000018
        /*00e8*/ 	.short	0x0100
        /*00ea*/ 	.byte	0x08
	.zero		1


	//   ....[7]....
        /*00ec*/ 	.word	0x000002a0
        /*00f0*/ 	.word	0x000000ff
        /*00f4*/ 	.word	0x00000038
        /*00f8*/ 	.short	0x0100
        /*00fa*/ 	.byte	0x08
	.zero		1


	//   ....[8]....
        /*00fc*/ 	.word	0x000006e0
        /*0100*/ 	.word	0x000000ff
        /*0104*/ 	.word	0x00000050
        /*0108*/ 	.short	0x0100
        /*010a*/ 	.byte	0x06
	.zero		1


	//   ....[9]....
        /*010c*/ 	.word	0x00000780
        /*0110*/ 	.word	0x000000ff
        /*0114*/ 	.word	0x00000058
        /*0118*/ 	.short	0x0100
        /*011a*/ 	.byte	0x06
	.zero		1


	//   ....[10]....
        /*011c*/ 	.word	0x000017a0
        /*0120*/ 	.word	0x000000ff
        /*0124*/ 	.word	0x00000000
        /*0128*/ 	.short	0x010a
        /*012a*/ 	.byte	0x06
	.zero		1


	//   ....[11]....
        /*012c*/ 	.word	0x000017e0
        /*0130*/ 	.word	0x000000ff
        /*0134*/ 	.word	0x00000000
        /*0138*/ 	.short	0x010a
        /*013a*/ 	.byte	0x06
	.zero		1


	//   ....[12]....
        /*013c*/ 	.word	0x00002110
        /*0140*/ 	.word	0x000000ff
        /*0144*/ 	.word	0x00000000
        /*0148*/ 	.short	0x010a
        /*014a*/ 	.byte	0x0c
	.zero		1


	//   ....[13]....
        /*014c*/ 	.word	0x00002150
        /*0150*/ 	.word	0x000000ff
        /*0154*/ 	.word	0x00000000
        /*0158*/ 	.short	0x010a
        /*015a*/ 	.byte	0x0c
	.zero		1


	//   ....[14]....
        /*015c*/ 	.word	0x00002780
        /*0160*/ 	.word	0x0000008c
        /*0164*/ 	.word	0x00000000
        /*0168*/ 	.short	0x0101
        /*016a*/ 	.byte	0x3f
	.zero		1


	//   ....[15]....
        /*016c*/ 	.word	0x00002df0
        /*0170*/ 	.word	0x0000000c
        /*0174*/ 	.word	0x00000000
        /*0178*/ 	.short	0x0101
        /*017a*/ 	.byte	0x3f
	.zero		1


	//   ....[16]....
        /*017c*/ 	.word	0x000087c0
        /*0180*/ 	.word	0x00000013
        /*0184*/ 	.word	0x00000020
        /*0188*/ 	.short	0x010a
        /*018a*/ 	.byte	0x3f
	.zero		1


	//   ....[17]....
        /*018c*/ 	.word	0x00008b90
        /*0190*/ 	.word	0x00000006
        /*0194*/ 	.word	0x00000058
        /*0198*/ 	.short	0x0101
        /*019a*/ 	.byte	0x3f
	.zero		1


	//   ....[18]....
        /*019c*/ 	.word	0x00009290
        /*01a0*/ 	.word	0x00000005
        /*01a4*/ 	.word	0x00000000
        /*01a8*/ 	.short	0x010a
        /*01aa*/ 	.byte	0x3f
	.zero		1


	//   ....[19]....
        /*01ac*/ 	.word	0x00009310
        /*01b0*/ 	.word	0x00000007
        /*01b4*/ 	.word	0x00000000
        /*01b8*/ 	.short	0x010a
        /*01ba*/ 	.byte	0x3f
	.zero		1


	//   ....[20]....
        /*01bc*/ 	.word	0x000093a0
        /*01c0*/ 	.word	0x00000006
        /*01c4*/ 	.word	0x00000000
        /*01c8*/ 	.short	0x010a
        /*01ca*/ 	.byte	0x3f
	.zero		1


	//   ....[21]....
        /*01cc*/ 	.word	0x00009430
        /*01d0*/ 	.word	0x00000003
        /*01d4*/ 	.word	0x00000000
        /*01d8*/ 	.short	0x010a
        /*01da*/ 	.byte	0x3f
	.zero		1


	//   ....[22]....
        /*01dc*/ 	.word	0x000094a0
        /*01e0*/ 	.word	0x0000000d
        /*01e4*/ 	.word	0x00000000
        /*01e8*/ 	.short	0x010a
        /*01ea*/ 	.byte	0x3f
	.zero		1


	//   ....[23]....
        /*01ec*/ 	.word	0x00009500
        /*01f0*/ 	.word	0x00000091
        /*01f4*/ 	.word	0x00000000
        /*01f8*/ 	.short	0x010a
        /*01fa*/ 	.byte	0x3f
	.zero		1


	//   ....[24]....
        /*01fc*/ 	.word	0x000095d0
        /*0200*/ 	.word	0x00000013
        /*0204*/ 	.word	0x00000020
        /*0208*/ 	.short	0x010a
        /*020a*/ 	.byte	0x3f
	.zero		1


	//   ....[25]....
        /*020c*/ 	.word	0x000096a0
        /*0210*/ 	.word	0x00000005
        /*0214*/ 	.word	0x00000000
        /*0218*/ 	.short	0x010a
        /*021a*/ 	.byte	0x3f
	.zero		1


	//   ....[26]....
        /*021c*/ 	.word	0x000096f0
        /*0220*/ 	.word	0x00000007
        /*0224*/ 	.word	0x00000000
        /*0228*/ 	.short	0x010a
        /*022a*/ 	.byte	0x3f
	.zero		1


	//   ....[27]....
        /*022c*/ 	.word	0x00009740
        /*0230*/ 	.word	0x00000006
        /*0234*/ 	.word	0x00000000
        /*0238*/ 	.short	0x010a
        /*023a*/ 	.byte	0x3f
	.zero		1


	//----- nvinfo : EIATTR_NUM_MBARRIERS
	.align		4
.L_28:
        /*023c*/ 	.byte	0x03, 0x38
        /*023e*/ 	.short	0x000a


	//----- nvinfo : EIATTR_EXIT_INSTR_OFFSETS
	.align		4
        /*0240*/ 	.byte	0x04, 0x1c
        /*0242*/ 	.short	(.L_30 - .L_29)


	//   ....[0]....
.L_29:
        /*0244*/ 	.word	0x00000950


	//   ....[1]....
        /*0248*/ 	.word	0x00001140


	//   ....[2]....
        /*024c*/ 	.word	0x00007e10


	//   ....[3]....
        /*0250*/ 	.word	0x00008370


	//   ....[4]....
        /*0254*/ 	.word	0x00009480


	//----- nvinfo : EIATTR_MAX_THREADS
	.align		4
.L_30:
        /*0258*/ 	.byte	0x04, 0x05
        /*025a*/ 	.short	(.L_32 - .L_31)
.L_31:
        /*025c*/ 	.word	0x00000180
        /*0260*/ 	.word	0x00000001
        /*0264*/ 	.word	0x00000001


	//----- nvinfo : EIATTR_CRS_STACK_SIZE
	.align		4
.L_32:
        /*0268*/ 	.byte	0x04, 0x1e
        /*026a*/ 	.short	(.L_34 - .L_33)
.L_33:
        /*026c*/ 	.word	0x00000000


	//----- nvinfo : EIATTR_CBANK_PARAM_SIZE
	.align		4
.L_34:
        /*0270*/ 	.byte	0x03, 0x19
        /*0272*/ 	.short	0x0470


	//----- nvinfo : EIATTR_PARAM_CBANK
	.align		4
        /*0274*/ 	.byte	0x04, 0x0a
        /*0276*/ 	.short	(.L_36 - .L_35)
	.align		4
.L_35:
        /*0278*/ 	.word	index@(.nv.constant0._ZN7cutlass13device_kernelINS_4gemm6kernel13GemmUniversalIN4cute5tupleIJiiiiEEENS1_10collective13CollectiveMmaINS1_37MainloopSm90TmaGmmaWarpSpecializedFP8ILi4ENS5_IJNS4_1CILi2EEESB_NSA_ILi1EEEEEENS1_35KernelTmaWarpSpecializedCooperativeEEENS5_IJNSA_ILi128EEESG_NSA_ILi64EEEEEENS_12float_e5m2_tENS5_IJlSC_lEEESJ_SK_NS4_8TiledMMAINS4_8MMA_AtomIJNS4_4SM904GMMA31MMA_64x128x32_F32E5M2E5M2_SS_TNILNSO_7ScaleInE1ELSQ_1EEEEEENS4_6LayoutINS5_IJSB_SC_SC_EEENS5_IJSC_NSA_ILi0EEESV_EEEEENS5_IJNS4_10UnderscoreESY_SY_EEEEENS4_23SM90_TMA_LOAD_MULTICASTENS4_14ComposedLayoutINS4_7SwizzleILi2ELi4ELi3EEENS4_18smem_ptr_flag_bitsILi8EEENST_INS5_IJNSA_ILi8EEESH_EEENS5_IJSH_SC_EEEEEEEvNS4_8identityES11_S1B_vS1C_EENS_8epilogue10collective6detail29Sm90TmaWarpSpecializedAdapterINS1F_15DefaultEpilogueISJ_SK_SK_NS1E_6thread17LinearCombinationISJ_Li1EffLNS1J_9ScaleType4KindE0ELNS_15FloatRoundStyleE2ESJ_EENS1_15EpilogueDefaultEEEEEvvEEEEvNT_6ParamsE)
        /*027c*/ 	.short	0x0210
        /*027e*/ 	.short	0x0470


	//----- nvinfo : EIATTR_SW_WAR
	.align		4
.L_36:
        /*0280*/ 	.byte	0x04, 0x36
        /*0282*/ 	.short	(.L_38 - .L_37)
.L_37:
        /*0284*/ 	.word	0x00000008
.L_38:


//--------------------- .nv.callgraph             --------------------------
	.section	.nv.callgraph,"",@"SHT_CUDA_CALLGRAPH"
	.align	4
	.sectionentsize	8
	.align		4
        /*0000*/ 	.word	0x00000000
	.align		4
        /*0004*/ 	.word	0xffffffff
	.align		4
        /*0008*/ 	.word	0x00000000
	.align		4
        /*000c*/ 	.word	0xfffffffe
	.align		4
        /*0010*/ 	.word	0x00000000
	.align		4
        /*0014*/ 	.word	0xfffffffd
	.align		4
        /*0018*/ 	.word	0x00000000
	.align		4
        /*001c*/ 	.word	0xfffffffc


//--------------------- .nv.constant4             --------------------------
	.section	.nv.constant4,"a",@progbits
	.align	8
	.align		8
.nv.constant4:
        /*0000*/ 	.dword	_ZN39_INTERNAL_02f0d0e8_4_k_cu_86733634_54314cuda3std3__45__cpo5beginE
	.align		8
        /*0008*/ 	.dword	_ZN39_INTERNAL_02f0d0e8_4_k_cu_86733634_54314cuda3std3__45__cpo3endE
	.align		8
        /*0010*/ 	.dword	_ZN39_INTERNAL_02f0d0e8_4_k_cu_86733634_54314cuda3std3__45__cpo6cbeginE
	.align		8
        /*0018*/ 	.dword	_ZN39_INTERNAL_02f0d0e8_4_k_cu_86733634_54314cuda3std3__45__cpo4cendE
	.align		8
        /*0020*/ 	.dword	_ZN39_INTERNAL_02f0d0e8_4_k_cu_86733634_54314cuda3std3__441_GLOBAL__N__02f0d0e8_4_k_cu_86733634_54316ignoreE
	.align		8
        /*0028*/ 	.dword	_ZN39_INTERNAL_02f0d0e8_4_k_cu_86733634_54314cuda3std3__419piecewise_constructE
	.align		8
        /*0030*/ 	.dword	_ZN39_INTERNAL_02f0d0e8_4_k_cu_86733634_54314cuda3std3__48in_placeE
	.align		8
        /*0038*/ 	.dword	_ZN39_INTERNAL_02f0d0e8_4_k_cu_86733634_54314cuda3std6ranges3__45__cpo4swapE
	.align		8
        /*0040*/ 	.dword	_ZN39_INTERNAL_02f0d0e8_4_k_cu_86733634_54314cuda3std6ranges3__45__cpo9iter_moveE
	.align		8
        /*0048*/ 	.dword	_ZN39_INTERNAL_02f0d0e8_4_k_cu_86733634_54314cute7productE
	.align		8
        /*0050*/ 	.dword	_ZN39_INTERNAL_02f0d0e8_4_k_cu_86733634_54314cute1_E


//--------------------- .text._ZN7cutlass13device_kernelINS_4gemm6kernel13GemmUniversalIN4cute5tupleIJiiiiEEENS1_10collective13CollectiveMmaINS1_37MainloopSm90TmaGmmaWarpSpecializedFP8ILi4ENS5_IJNS4_1CILi2EEESB_NSA_ILi1EEEEEENS1_35KernelTmaWarpSpecializedCooperativeEEENS5_IJNSA_ILi128EEESG_NSA_ILi64EEEEEENS_12float_e5m2_tENS5_IJlSC_lEEESJ_SK_NS4_8TiledMMAINS4_8MMA_AtomIJNS4_4SM904GMMA31MMA_64x128x32_F32E5M2E5M2_SS_TNILNSO_7ScaleInE1ELSQ_1EEEEEENS4_6LayoutINS5_IJSB_SC_SC_EEENS5_IJSC_NSA_ILi0EEESV_EEEEENS5_IJNS4_10UnderscoreESY_SY_EEEEENS4_23SM90_TMA_LOAD_MULTICASTENS4_14ComposedLayoutINS4_7SwizzleILi2ELi4ELi3EEENS4_18smem_ptr_flag_bitsILi8EEENST_INS5_IJNSA_ILi8EEESH_EEENS5_IJSH_SC_EEEEEEEvNS4_8identityES11_S1B_vS1C_EENS_8epilogue10collective6detail29Sm90TmaWarpSpecializedAdapterINS1F_15DefaultEpilogueISJ_SK_SK_NS1E_6thread17LinearCombinationISJ_Li1EffLNS1J_9ScaleType4KindE0ELNS_15FloatRoundStyleE2ESJ_EENS1_15EpilogueDefaultEEEEEvvEEEEvNT_6ParamsE --------------------------
	.section	.text._ZN7cutlass13device_kernelINS_4gemm6kernel13GemmUniversalIN4cute5tupleIJiiiiEEENS1_10collective13CollectiveMmaINS1_37MainloopSm90TmaGmmaWarpSpecializedFP8ILi4ENS5_IJNS4_1CILi2EEESB_NSA_ILi1EEEEEENS1_35KernelTmaWarpSpecializedCooperativeEEENS5_IJNSA_ILi128EEESG_NSA_ILi64EEEEEENS_12float_e5m2_tENS5_IJlSC_lEEESJ_SK_NS4_8TiledMMAINS4_8MMA_AtomIJNS4_4SM904GMMA31MMA_64x128x32_F32E5M2E5M2_SS_TNILNSO_7ScaleInE1ELSQ_1EEEEEENS4_6LayoutINS5_IJSB_SC_SC_EEENS5_IJSC_NSA_ILi0EEESV_EEEEENS5_IJNS4_10UnderscoreESY_SY_EEEEENS4_23SM90_TMA_LOAD_MULTICASTENS4_14ComposedLayoutINS4_7SwizzleILi2ELi4ELi3EEENS4_18smem_ptr_flag_bitsILi8EEENST_INS5_IJNSA_ILi8EEESH_EEENS5_IJSH_SC_EEEEEEEvNS4_8identityES11_S1B_vS1C_EENS_8epilogue10collective6detail29Sm90TmaWarpSpecializedAdapterINS1F_15DefaultEpilogueISJ_SK_SK_NS1E_6thread17LinearCombinationISJ_Li1EffLNS1J_9ScaleType4KindE0ELNS_15FloatRoundStyleE2ESJ_EENS1_15EpilogueDefaultEEEEEvvEEEEvNT_6ParamsE,"ax",@progbits
	.align	128
.text._ZN7cutlass13device_kernelINS_4gemm6kernel13GemmUniversalIN4cute5tupleIJiiiiEEENS1_10collective13CollectiveMmaINS1_37MainloopSm90TmaGmmaWarpSpecializedFP8ILi4ENS5_IJNS4_1CILi2EEESB_NSA_ILi1EEEEEENS1_35KernelTmaWarpSpecializedCooperativeEEENS5_IJNSA_ILi128EEESG_NSA_ILi64EEEEEENS_12float_e5m2_tENS5_IJlSC_lEEESJ_SK_NS4_8TiledMMAINS4_8MMA_AtomIJNS4_4SM904GMMA31MMA_64x128x32_F32E5M2E5M2_SS_TNILNSO_7ScaleInE1ELSQ_1EEEEEENS4_6LayoutINS5_IJSB_SC_SC_EEENS5_IJSC_NSA_ILi0EEESV_EEEEENS5_IJNS4_10UnderscoreESY_SY_EEEEENS4_23SM90_TMA_LOAD_MULTICASTENS4_14ComposedLayoutINS4_7SwizzleILi2ELi4ELi3EEENS4_18smem_ptr_flag_bitsILi8EEENST_INS5_IJNSA_ILi8EEESH_EEENS5_IJSH_SC_EEEEEEEvNS4_8identityES11_S1B_vS1C_EENS_8epilogue10collective6detail29Sm90TmaWarpSpecializedAdapterINS1F_15DefaultEpilogueISJ_SK_SK_NS1E_6thread17LinearCombinationISJ_Li1EffLNS1J_9ScaleType4KindE0ELNS_15FloatRoundStyleE2ESJ_EENS1_15EpilogueDefaultEEEEEvvEEEEvNT_6ParamsE:
        .type           _ZN7cutlass13device_kernelINS_4gemm6kernel13GemmUniversalIN4cute5tupleIJiiiiEEENS1_10collective13CollectiveMmaINS1_37MainloopSm90TmaGmmaWarpSpecializedFP8ILi4ENS5_IJNS4_1CILi2EEESB_NSA_ILi1EEEEEENS1_35KernelTmaWarpSpecializedCooperativeEEENS5_IJNSA_ILi128EEESG_NSA_ILi64EEEEEENS_12float_e5m2_tENS5_IJlSC_lEEESJ_SK_NS4_8TiledMMAINS4_8MMA_AtomIJNS4_4SM904GMMA31MMA_64x128x32_F32E5M2E5M2_SS_TNILNSO_7ScaleInE1ELSQ_1EEEEEENS4_6LayoutINS5_IJSB_SC_SC_EEENS5_IJSC_NSA_ILi0EEESV_EEEEENS5_IJNS4_10UnderscoreESY_SY_EEEEENS4_23SM90_TMA_LOAD_MULTICASTENS4_14ComposedLayoutINS4_7SwizzleILi2ELi4ELi3EEENS4_18smem_ptr_flag_bitsILi8EEENST_INS5_IJNSA_ILi8EEESH_EEENS5_IJSH_SC_EEEEEEEvNS4_8identityES11_S1B_vS1C_EENS_8epilogue10collective6detail29Sm90TmaWarpSpecializedAdapterINS1F_15DefaultEpilogueISJ_SK_SK_NS1E_6thread17LinearCombinationISJ_Li1EffLNS1J_9ScaleType4KindE0ELNS_15FloatRoundStyleE2ESJ_EENS1_15EpilogueDefaultEEEEEvvEEEEvNT_6ParamsE,@function
        .size           _ZN7cutlass13device_kernelINS_4gemm6kernel13GemmUniversalIN4cute5tupleIJiiiiEEENS1_10collective13CollectiveMmaINS1_37MainloopSm90TmaGmmaWarpSpecializedFP8ILi4ENS5_IJNS4_1CILi2EEESB_NSA_ILi1EEEEEENS1_35KernelTmaWarpSpecializedCooperativeEEENS5_IJNSA_ILi128EEESG_NSA_ILi64EEEEEENS_12float_e5m2_tENS5_IJlSC_lEEESJ_SK_NS4_8TiledMMAINS4_8MMA_AtomIJNS4_4SM904GMMA31MMA_64x128x32_F32E5M2E5M2_SS_TNILNSO_7ScaleInE1ELSQ_1EEEEEENS4_6LayoutINS5_IJSB_SC_SC_EEENS5_IJSC_NSA_ILi0EEESV_EEEEENS5_IJNS4_10UnderscoreESY_SY_EEEEENS4_23SM90_TMA_LOAD_MULTICASTENS4_14ComposedLayoutINS4_7SwizzleILi2ELi4ELi3EEENS4_18smem_ptr_flag_bitsILi8EEENST_INS5_IJNSA_ILi8EEESH_EEENS5_IJSH_SC_EEEEEEEvNS4_8identityES11_S1B_vS1C_EENS_8epilogue10collective6detail29Sm90TmaWarpSpecializedAdapterINS1F_15DefaultEpilogueISJ_SK_SK_NS1E_6thread17LinearCombinationISJ_Li1EffLNS1J_9ScaleType4KindE0ELNS_15FloatRoundStyleE2ESJ_EENS1_15EpilogueDefaultEEEEEvvEEEEvNT_6ParamsE,(.L_x_204 - _ZN7cutlass13device_kernelINS_4gemm6kernel13GemmUniversalIN4cute5tupleIJiiiiEEENS1_10collective13CollectiveMmaINS1_37MainloopSm90TmaGmmaWarpSpecializedFP8ILi4ENS5_IJNS4_1CILi2EEESB_NSA_ILi1EEEEEENS1_35KernelTmaWarpSpecializedCooperativeEEENS5_IJNSA_ILi128EEESG_NSA_ILi64EEEEEENS_12float_e5m2_tENS5_IJlSC_lEEESJ_SK_NS4_8TiledMMAINS4_8MMA_AtomIJNS4_4SM904GMMA31MMA_64x128x32_F32E5M2E5M2_SS_TNILNSO_7ScaleInE1ELSQ_1EEEEEENS4_6LayoutINS5_IJSB_SC_SC_EEENS5_IJSC_NSA_ILi0EEESV_EEEEENS5_IJNS4_10UnderscoreESY_SY_EEEEENS4_23SM90_TMA_LOAD_MULTICASTENS4_14ComposedLayoutINS4_7SwizzleILi2ELi4ELi3EEENS4_18smem_ptr_flag_bitsILi8EEENST_INS5_IJNSA_ILi8EEESH_EEENS5_IJSH_SC_EEEEEEEvNS4_8identityES11_S1B_vS1C_EENS_8epilogue10collective6detail29Sm90TmaWarpSpecializedAdapterINS1F_15DefaultEpilogueISJ_SK_SK_NS1E_6thread17LinearCombinationISJ_Li1EffLNS1J_9ScaleType4KindE0ELNS_15FloatRoundStyleE2ESJ_EENS1_15EpilogueDefaultEEEEEvvEEEEvNT_6ParamsE)
        .other          _ZN7cutlass13device_kernelINS_4gemm6kernel13GemmUniversalIN4cute5tupleIJiiiiEEENS1_10collective13CollectiveMmaINS1_37MainloopSm90TmaGmmaWarpSpecializedFP8ILi4ENS5_IJNS4_1CILi2EEESB_NSA_ILi1EEEEEENS1_35KernelTmaWarpSpecializedCooperativeEEENS5_IJNSA_ILi128EEESG_NSA_ILi64EEEEEENS_12float_e5m2_tENS5_IJlSC_lEEESJ_SK_NS4_8TiledMMAINS4_8MMA_AtomIJNS4_4SM904GMMA31MMA_64x128x32_F32E5M2E5M2_SS_TNILNSO_7ScaleInE1ELSQ_1EEEEEENS4_6LayoutINS5_IJSB_SC_SC_EEENS5_IJSC_NSA_ILi0EEESV_EEEEENS5_IJNS4_10UnderscoreESY_SY_EEEEENS4_23SM90_TMA_LOAD_MULTICASTENS4_14ComposedLayoutINS4_7SwizzleILi2ELi4ELi3EEENS4_18smem_ptr_flag_bitsILi8EEENST_INS5_IJNSA_ILi8EEESH_EEENS5_IJSH_SC_EEEEEEEvNS4_8identityES11_S1B_vS1C_EENS_8epilogue10collective6detail29Sm90TmaWarpSpecializedAdapterINS1F_15DefaultEpilogueISJ_SK_SK_NS1E_6thread17LinearCombinationISJ_Li1EffLNS1J_9ScaleType4KindE0ELNS_15FloatRoundStyleE2ESJ_EENS1_15EpilogueDefaultEEEEEvvEEEEvNT_6ParamsE,@"STO_CUDA_ENTRY STV_DEFAULT"
_ZN7cutlass13device_kernelINS_4gemm6kernel13GemmUniversalIN4cute5tupleIJiiiiEEENS1_10collective13CollectiveMmaINS1_37MainloopSm90TmaGmmaWarpSpecializedFP8ILi4ENS5_IJNS4_1CILi2EEESB_NSA_ILi1EEEEEENS1_35KernelTmaWarpSpecializedCooperativeEEENS5_IJNSA_ILi128EEESG_NSA_ILi64EEEEEENS_12float_e5m2_tENS5_IJlSC_lEEESJ_SK_NS4_8TiledMMAINS4_8MMA_AtomIJNS4_4SM904GMMA31MMA_64x128x32_F32E5M2E5M2_SS_TNILNSO_7ScaleInE1ELSQ_1EEEEEENS4_6LayoutINS5_IJSB_SC_SC_EEENS5_IJSC_NSA_ILi0EEESV_EEEEENS5_IJNS4_10UnderscoreESY_SY_EEEEENS4_23SM90_TMA_LOAD_MULTICASTENS4_14ComposedLayoutINS4_7SwizzleILi2ELi4ELi3EEENS4_18smem_ptr_flag_bitsILi8EEENST_INS5_IJNSA_ILi8EEESH_EEENS5_IJSH_SC_EEEEEEEvNS4_8identityES11_S1B_vS1C_EENS_8epilogue10collective6detail29Sm90TmaWarpSpecializedAdapterINS1F_15DefaultEpilogueISJ_SK_SK_NS1E_6thread17LinearCombinationISJ_Li1EffLNS1J_9ScaleType4KindE0ELNS_15FloatRoundStyleE2ESJ_EENS1_15EpilogueDefaultEEEEEvvEEEEvNT_6ParamsE:
[----:B------:R-:W-:Y:S01]  /*0000*/  LDC R1, c[0x0][0x28] ;  /* 0x00000a00ff017b82 */ /* 0x000fe20000000800 */
[----:B------:R-:W0:Y:S01]  /*0010*/  S2R R0, SR_TID.X ;  /* 0x0000000000007919 */ /* 0x000e220000002100 */
[----:B------:R-:W-:Y:S01]  /*0020*/  ELECT P0, URZ, PT ;  /* 0x00000000003f782f */ /* 0x000fe20003800000 */
[----:B------:R-:W-:Y:S01]  /*0030*/  BSSY B0, `(.L_x_0) ;  /* 0x000000f000007945 */ /* 0x000fe20003800000 */
[--C-:B0-----:R-:W-:Y:S02]  /*0040*/  SHF.R.U32.HI R2, RZ, 0x5, R0.reuse ;  /* 0x00000005ff027819 */ /* 0x101fe40000011600 */
[----:B------:R-:W-:-:S03]  /*0050*/  SHF.R.U32.HI R3, RZ, 0x7, R0 ;  /* 0x00000007ff037819 */ /* 0x000fc60000011600 */
[----:B------:R-:W0:Y:S04]  /*0060*/  SHFL.IDX PT, R7, R2, RZ, 0x1f ;  /* 0x00001fff02077589 */ /* 0x000e2800000e0000 */
[----:B------:R-:W1:Y:S01]  /*0070*/  SHFL.IDX PT, R3, R3, RZ, 0x1f ;  /* 0x00001fff03037589 */ /* 0x000e6200000e0000 */
[----:B0-----:R-:W-:-:S13]  /*0080*/  ISETP.NE.OR P0, PT, R7, RZ, !P0 ;  /* 0x000000ff0700720c */ /* 0x001fda0004705670 */
[----:B-1----:R-:W-:Y:S05]  /*0090*/  @P0 BRA `(.L_x_1) ;  /* 0x0000000000200947 */ /* 0x002fea0003800000 */
[----:B------:R-:W-:Y:S02]  /*00a0*/  ULDC.64 UR4, c[0x0][0x198] ;  /* 0x0000660000047ab9 */ /* 0x000fe40000000a00 */
[----:B------:R-:W-:Y:S02]  /*00b0*/  UIADD3 UR6, UP0, UR4, 0xf0, URZ ;  /* 0x000000f004067890 */ /* 0x000fe4000ff1e03f */
[----:B------:R-:W-:Y:S02]  /*00c0*/  UIADD3 UR4, UP1, UR4, 0x1f0, URZ ;  /* 0x000001f004047890 */ /* 0x000fe4000ff3e03f */
[----:B------:R-:W-:Y:S02]  /*00d0*/  UIADD3.X UR7, URZ, UR5, URZ, UP0, !UPT ;  /* 0x000000053f077290 */ /* 0x000fe400087fe43f */
[----:B------:R-:W-:-:S07]  /*00e0*/  UIADD3.X UR5, URZ, UR5, URZ, UP1, !UPT ;  /* 0x000000053f057290 */ /* 0x000fce0008ffe43f */
[----:B------:R0:W-:Y:S02]  /*00f0*/  UTMACCTL.PF [UR6] ;  /* 0x00000000060079b9 */ /* 0x0001e40008040000 */
[----:B------:R0:W-:Y:S02]  /*0100*/  UTMACCTL.PF [UR4] ;  /* 0x00000000040079b9 */ /* 0x0001e40008040000 */
[----:B0-----:R-:W-:Y:S01]  /*0110*/  NOP ;  /* 0x0000000000007918 */ /* 0x001fe20000000000 */
.L_x_1:
[----:B------:R-:W-:Y:S05]  /*0120*/  BSYNC B0 ;  /* 0x0000000000007941 */ /* 0x000fea0003800000 */
.L_x_0:
[----:B------:R-:W0:Y:S02]  /*0130*/  SHFL.IDX PT, R4, R2, RZ, 0x1f ;  /* 0x00001fff02047589 */ /* 0x000e2400000e0000 */
[----:B0-----:R-:W-:-:S13]  /*0140*/  ISETP.NE.AND P0, PT, R4, RZ, PT ;  /* 0x000000ff0400720c */ /* 0x001fda0003f05270 */
[----:B------:R-:W-:Y:S05]  /*0150*/  @P0 BRA `(.L_x_2) ;  /* 0x0000000000580947 */ /* 0x000fea0003800000 */
[----:B------:R-:W0:Y:S01]  /*0160*/  S2UR UR8, SR_CgaCtaId ;  /* 0x00000000000879c3 */ /* 0x000e220000008800 */
[----:B------:R-:W-:Y:S01]  /*0170*/  UMOV UR4, 0x400 ;  /* 0x0000040000047882 */ /* 0x000fe20000000000 */
[----:B------:R-:W-:Y:S01]  /*0180*/  UMOV UR5, 0x1 ;  /* 0x0000000100057882 */ /* 0x000fe20000000000 */
[----:B------:R-:W-:Y:S01]  /*0190*/  UMOV UR6, 0x6 ;  /* 0x0000000600067882 */ /* 0x000fe20000000000 */
[----:B------:R-:W-:Y:S01]  /*01a0*/  ELECT P0, URZ, PT ;  /* 0x00000000003f782f */ /* 0x000fe20003800000 */
[----:B------:R-:W-:-:S04]  /*01b0*/  UIADD3 UR6, -UR6, 0x100000, URZ ;  /* 0x0010000006067890 */ /* 0x000fc8000fffe13f */
[----:B------:R-:W-:Y:S02]  /*01c0*/  USHF.L.U32 UR7, UR6, 0xb, URZ ;  /* 0x0000000b06077899 */ /* 0x000fe4000800063f */
[----:B------:R-:W-:Y:S02]  /*01d0*/  USHF.L.U32 UR6, UR6, 0x1, URZ ;  /* 0x0000000106067899 */ /* 0x000fe4000800063f */
[----:B0-----:R-:W-:Y:S02]  /*01e0*/  ULEA UR8, UR8, UR4, 0x18 ;  /* 0x0000000408087291 */ /* 0x001fe4000f8ec03f */
[----:B------:R-:W-:-:S04]  /*01f0*/  UIADD3 UR4, -UR5, 0x100000, URZ ;  /* 0x0010000005047890 */ /* 0x000fc8000fffe13f */
[----:B------:R-:W-:Y:S02]  /*0200*/  USHF.L.U32 UR5, UR4, 0xb, URZ ;  /* 0x0000000b04057899 */ /* 0x000fe4000800063f */
[----:B------:R-:W-:Y:S01]  /*0210*/  USHF.L.U32 UR4, UR4, 0x1, URZ ;  /* 0x0000000104047899 */ /* 0x000fe2000800063f */
[----:B------:R-:W0:Y:S11]  /*0220*/  FENCE.VIEW.ASYNC.S ;  /* 0x00000000000073c6 */ /* 0x000e360000000000 */
[----:B0-----:R0:W1:Y:S01]  /*0230*/  SYNCS.EXCH.64 URZ, [UR8], UR4 ;  /* 0x00000004083f75b2 */ /* 0x0010620008000100 */
[----:B------:R0:W2:Y:S01]  /*0240*/  SYNCS.EXCH.64 URZ, [UR8+0x20], UR6 ;  /* 0x00002006083f75b2 */ /* 0x0000a20008000100 */
[----:B------:R0:W3:Y:S01]  /*0250*/  SYNCS.EXCH.64 URZ, [UR8+0x8], UR4 ;  /* 0x00000804083f75b2 */ /* 0x0000e20008000100 */
[----:B------:R0:W4:Y:S01]  /*0260*/  SYNCS.EXCH.64 URZ, [UR8+0x28], UR6 ;  /* 0x00002806083f75b2 */ /* 0x0001220008000100 */
[----:B------:R0:W0:Y:S01]  /*0270*/  SYNCS.EXCH.64 URZ, [UR8+0x10], UR4 ;  /* 0x00001004083f75b2 */ /* 0x0000220008000100 */
[----:B------:R0:W0:Y:S01]  /*0280*/  SYNCS.EXCH.64 URZ, [UR8+0x30], UR6 ;  /* 0x00003006083f75b2 */ /* 0x0000220008000100 */
[----:B------:R0:W0:Y:S01]  /*0290*/  SYNCS.EXCH.64 URZ, [UR8+0x18], UR4 ;  /* 0x00001804083f75b2 */ /* 0x0000220008000100 */
[----:B------:R0:W0:Y:S01]  /*02a0*/  SYNCS.EXCH.64 URZ, [UR8+0x38], UR6 ;  /* 0x00003806083f75b2 */ /* 0x0000220008000100 */
[----:B------:R-:W-:Y:S01]  /*02b0*/  NOP ;  /* 0x0000000000007918 */ /* 0x000fe20000000000 */
.L_x_2:
[----:B------:R-:W-:Y:S01]  /*02c0*/  SHF.R.S32.HI R5, RZ, 0x1f, R0 ;  /* 0x0000001fff057819 */ /* 0x000fe20000011400 */
[----:B------:R-:W5:Y:S01]  /*02d0*/  SHFL.IDX PT, R2, R2, RZ, 0x1f ;  /* 0x00001fff02027589 */ /* 0x000f6200000e0000 */
[----:B0-----:R-:W0:Y:S01]  /*02e0*/  S2UR UR8, SR_CTAID.X ;  /* 0x00000000000879c3 */ /* 0x001e220000002500 */
[----:B------:R-:W-:Y:S02]  /*02f0*/  ELECT P0, URZ, PT ;  /* 0x00000000003f782f */ /* 0x000fe40003800000 */
[----:B------:R-:W-:Y:S01]  /*0300*/  LEA.HI R5, R5, R0, RZ, 0x7 ;  /* 0x0000000005057211 */ /* 0x000fe200078f38ff */
[----:B------:R-:W1:Y:S01]  /*0310*/  S2R R8, SR_CTAID.Y ;  /* 0x0000000000087919 */ /* 0x000e620000002600 */
[----:B------:R-:W-:Y:S01]  /*0320*/  SHF.R.S32.HI R11, RZ, 0x1f, R4 ;  /* 0x0000001fff0b7819 */ /* 0x000fe20000011404 */
[----:B------:R-:W-:Y:S01]  /*0330*/  ULDC UR4, c[0x0][0x150] ;  /* 0x0000540000047ab9 */ /* 0x000fe20000000800 */
[----:B------:R-:W-:Y:S01]  /*0340*/  LOP3.LUT R5, R5, 0xffffff80, RZ, 0xc0, !PT ;  /* 0xffffff8005057812 */ /* 0x000fe200078ec0ff */
[----:B------:R-:W-:Y:S01]  /*0350*/  VIADD R16, R3, 0xffffffff ;  /* 0xffffffff03107836 */ /* 0x000fe20000000000 */
[----:B------:R-:W-:Y:S01]  /*0360*/  LEA.HI R11, R11, R4, RZ, 0x2 ;  /* 0x000000040b0b7211 */ /* 0x000fe200078f10ff */
[----:B------:R-:W2:Y:S01]  /*0370*/  LDC R12, c[0x0][0x144] ;  /* 0x00005100ff0c7b82 */ /* 0x000ea20000000800 */
[----:B------:R-:W-:Y:S01]  /*0380*/  NOP ;  /* 0x0000000000007918 */ /* 0x000fe20000000000 */
[----:B------:R-:W-:Y:S01]  /*0390*/  IMAD.IADD R6, R0, 0x1, -R5 ;  /* 0x0000000100067824 */ /* 0x000fe200078e0a05 */
[----:B------:R-:W-:Y:S01]  /*03a0*/  LOP3.LUT R11, R11, 0x3ffffffc, RZ, 0xc0, !PT ;  /* 0x3ffffffc0b0b7812 */ /* 0x000fe200078ec0ff */
[----:B------:R-:W-:Y:S01]  /*03b0*/  NOP ;  /* 0x0000000000007918 */ /* 0x000fe20000000000 */
[----:B------:R-:W-:-:S02]  /*03c0*/  ISETP.NE.AND P4, PT, R3, RZ, PT ;  /* 0x000000ff0300720c */ /* 0x000fc40003f85270 */
[----:B------:R-:W-:Y:S01]  /*03d0*/  SHF.R.S32.HI R5, RZ, 0x1f, R6 ;  /* 0x0000001fff057819 */ /* 0x000fe20000011406 */
[----:B------:R-:W-:Y:S01]  /*03e0*/  IMAD.IADD R4, R4, 0x1, -R11 ;  /* 0x0000000104047824 */ /* 0x000fe200078e0a0b */
[----:B------:R-:W3:Y:S01]  /*03f0*/  LDC R14, c[0x0][0x140] ;  /* 0x00005000ff0e7b82 */ /* 0x000ee20000000800 */
[----:B------:R-:W-:Y:S02]  /*0400*/  ISETP.GE.U32.AND P6, PT, R16, 0x2, PT ;  /* 0x000000021000780c */ /* 0x000fe40003fc6070 */
[----:B------:R-:W-:Y:S02]  /*0410*/  LEA.HI R5, R5, R6, RZ, 0x3 ;  /* 0x0000000605057211 */ /* 0x000fe400078f18ff */
[----:B-----5:R-:W-:Y:S02]  /*0420*/  ISETP.NE.OR P0, PT, R2, RZ, !P0 ;  /* 0x000000ff0200720c */ /* 0x020fe40004705670 */
[--C-:B------:R-:W-:Y:S01]  /*0430*/  SHF.R.S32.HI R2, RZ, 0x3, R5.reuse ;  /* 0x00000003ff027819 */ /* 0x100fe20000011405 */
[----:B------:R-:W5:Y:S01]  /*0440*/  LDC R13, c[0x0][0x148] ;  /* 0x00005200ff0d7b82 */ /* 0x000f620000000800 */
[----:B------:R-:W-:-:S02]  /*0450*/  SHF.R.S32.HI R5, RZ, 0x1f, R5 ;  /* 0x0000001fff057819 */ /* 0x000fc40000011405 */
[----:B0-----:R-:W-:Y:S02]  /*0460*/  I2FP.F32.U32 R10, UR8 ;  /* 0x00000008000a7c45 */ /* 0x001fe40008201000 */
[----:B------:R-:W-:-:S03]  /*0470*/  LEA.HI R5, R5, R2, RZ, 0x2 ;  /* 0x0000000205057211 */ /* 0x000fc600078f10ff */
[----:B------:R-:W-:Y:S01]  /*0480*/  FMUL R10, R10, UR4 ;  /* 0x000000040a0a7c20 */ /* 0x000fe20008400000 */
[----:B------:R-:W-:Y:S01]  /*0490*/  LOP3.LUT R5, R5, 0xfffffffc, RZ, 0xc0, !PT ;  /* 0xfffffffc05057812 */ /* 0x000fe200078ec0ff */
[----:B------:R-:W-:Y:S01]  /*04a0*/  VOTEU.ALL UP0, P0 ;  /* 0x00000000003f7886 */ /* 0x000fe20000000000 */
[----:B-1----:R-:W-:Y:S01]  /*04b0*/  I2FP.F32.U32 R11, R8 ;  /* 0x00000008000b7245 */ /* 0x002fe20000201000 */
[----:B------:R-:W-:Y:S01]  /*04c0*/  ULDC UR4, c[0x0][0x154] ;  /* 0x0000550000047ab9 */ /* 0x000fe20000000800 */
[----:B------:R-:W-:Y:S01]  /*04d0*/  VOTEU.ALL UP1, P0 ;  /* 0x00000000003f7886 */ /* 0x000fe20000020000 */
[----:B------:R-:W0:Y:S01]  /*04e0*/  F2I.U32.TRUNC.NTZ R10, R10 ;  /* 0x0000000a000a7305 */ /* 0x000e22000020f000 */
[----:B------:R-:W-:Y:S01]  /*04f0*/  IMAD.IADD R5, R2, 0x1, -R5 ;  /* 0x0000000102057824 */ /* 0x000fe200078e0a05 */
[----:B------:R-:W1:Y:S01]  /*0500*/  @!UP0 S2UR UR7, SR_CgaCtaId ;  /* 0x00000000000789c3 */ /* 0x000e620000008800 */
[----:B------:R-:W-:Y:S01]  /*0510*/  @!UP0 UMOV UR6, 0x400 ;  /* 0x0000040000068882 */ /* 0x000fe20000000000 */
[----:B---3--:R-:W-:Y:S01]  /*0520*/  ISETP.EQ.U32.AND P3, PT, R14, 0x1, PT ;  /* 0x000000010e00780c */ /* 0x008fe20003f62070 */
[----:B------:R-:W-:-:S05]  /*0530*/  IMAD R5, R4, 0x4, R5 ;  /* 0x0000000404057824 */ /* 0x000fca00078e0205 */
[----:B------:R-:W-:-:S04]  /*0540*/  LEA.HI R2, R5, R5, RZ, 0x1 ;  /* 0x0000000505027211 */ /* 0x000fc800078f08ff */
[----:B------:R-:W-:Y:S01]  /*0550*/  LOP3.LUT R4, R2, 0xfffffffe, RZ, 0xc0, !PT ;  /* 0xfffffffe02047812 */ /* 0x000fe200078ec0ff */
[----:B0-----:R-:W-:Y:S02]  /*0560*/  IMAD.MOV R15, RZ, RZ, -R10 ;  /* 0x000000ffff0f7224 */ /* 0x001fe400078e0a0a */
[----:B------:R-:W-:Y:S01]  /*0570*/  FMUL R10, R11, UR4 ;  /* 0x000000040b0a7c20 */ /* 0x000fe20008400000 */
[----:B------:R-:W-:Y:S01]  /*0580*/  SHF.R.S32.HI R2, RZ, 0x1f, R7 ;  /* 0x0000001fff027819 */ /* 0x000fe20000011407 */
[----:B------:R-:W-:Y:S01]  /*0590*/  UMOV UR4, 0x20 ;  /* 0x0000002000047882 */ /* 0x000fe20000000000 */
[----:B--2---:R-:W-:Y:S01]  /*05a0*/  IMAD R12, R12, R15, UR8 ;  /* 0x000000080c0c7e24 */ /* 0x004fe2000f8e020f */
[----:B------:R-:W-:-:S04]  /*05b0*/  @!UP0 UIADD3 UR4, -UR4, 0x100000, URZ ;  /* 0x0010000004048890 */ /* 0x000fc8000fffe13f */
[----:B------:R-:W-:Y:S02]  /*05c0*/  @!UP0 USHF.L.U32 UR5, UR4, 0xb, URZ ;  /* 0x0000000b04058899 */ /* 0x000fe4000800063f */
[----:B------:R-:W-:Y:S01]  /*05d0*/  @!UP0 USHF.L.U32 UR4, UR4, 0x1, URZ ;  /* 0x0000000104048899 */ /* 0x000fe2000800063f */
[C---:B------:R-:W-:Y:S01]  /*05e0*/  IMAD.IADD R11, R5.reuse, 0x1, -R4 ;  /* 0x00000001050b7824 */ /* 0x040fe200078e0a04 */
[----:B------:R-:W0:Y:S01]  /*05f0*/  F2I.U32.TRUNC.NTZ R10, R10 ;  /* 0x0000000a000a7305 */ /* 0x000e22000020f000 */
[----:B------:R-:W-:Y:S01]  /*0600*/  LEA.HI R2, R2, R7, RZ, 0x2 ;  /* 0x0000000702027211 */ /* 0x000fe200078f10ff */
[----:B------:R-:W-:Y:S02]  /*0610*/  IMAD.SHL.U32 R4, R5, 0x4, RZ ;  /* 0x0000000405047824 */ /* 0x000fe400078e00ff */
[----:B------:R-:W-:Y:S01]  /*0620*/  ISETP.NE.AND P2, PT, R11, R12, PT ;  /* 0x0000000c0b00720c */ /* 0x000fe20003f45270 */
[----:B-1----:R-:W-:Y:S01]  /*0630*/  @!UP0 ULEA UR6, UR7, UR6, 0x18 ;  /* 0x0000000607068291 */ /* 0x002fe2000f8ec03f */
[----:B------:R-:W-:Y:S01]  /*0640*/  LOP3.LUT R2, R2, 0xfffffffc, RZ, 0xc0, !PT ;  /* 0xfffffffc02027812 */ /* 0x000fe200078ec0ff */
[----:B------:R-:W-:Y:S01]  /*0650*/  VOTEU.ALL UP0, P0 ;  /* 0x00000000003f7886 */ /* 0x000fe20000000000 */
[----:B------:R-:W-:-:S02]  /*0660*/  LOP3.LUT R5, R5, 0xc, R4, 0x78, !PT ;  /* 0x0000000c05057812 */ /* 0x000fc400078e7804 */
[----:B------:R-:W-:Y:S01]  /*0670*/  LOP3.LUT P0, RZ, R6, 0x7, RZ, 0xc0, !PT ;  /* 0x0000000706ff7812 */ /* 0x000fe2000780c0ff */
[----:B------:R-:W-:Y:S02]  /*0680*/  IMAD.IADD R7, R7, 0x1, -R2 ;  /* 0x0000000107077824 */ /* 0x000fe400078e0a02 */
[----:B------:R-:W-:Y:S01]  /*0690*/  IMAD.MOV.U32 R6, RZ, RZ, 0x1 ;  /* 0x00000001ff067424 */ /* 0x000fe200078e00ff */
[----:B------:R-:W-:Y:S01]  /*06a0*/  ISETP.LT.U32.AND P0, PT, R5, 0x4, !P0 ;  /* 0x000000040500780c */ /* 0x000fe20004701070 */
[----:B0-----:R-:W-:Y:S01]  /*06b0*/  IMAD.MOV R20, RZ, RZ, -R10 ;  /* 0x000000ffff147224 */ /* 0x001fe200078e0a0a */
[----:B------:R-:W-:Y:S01]  /*06c0*/  ISETP.NE.AND P1, PT, R7, 0x3, PT ;  /* 0x000000030700780c */ /* 0x000fe20003f25270 */
[----:B------:R-:W0:Y:S02]  /*06d0*/  FENCE.VIEW.ASYNC.S ;  /* 0x00000000000073c6 */ /* 0x000e240000000000 */
[----:B0-----:R0:W1:Y:S01]  /*06e0*/  @!UP0 SYNCS.EXCH.64 URZ, [UR6+0x50], UR4 ;  /* 0x00005004063f85b2 */ /* 0x0010620008000100 */
[----:B------:R-:W-:Y:S01]  /*06f0*/  @P2 LEA.HI R2, R5, R5, RZ, 0x1 ;  /* 0x0000000505022211 */ /* 0x000fe200078f08ff */
[----:B-----5:R-:W-:Y:S01]  /*0700*/  IMAD R11, R13, R20, R8 ;  /* 0x000000140d0b7224 */ /* 0x020fe200078e0208 */
[----:B------:R-:W-:-:S02]  /*0710*/  ISETP.EQ.OR P1, PT, R7, RZ, !P1 ;  /* 0x000000ff0700720c */ /* 0x000fc40004f22670 */
[----:B------:R-:W-:Y:S02]  /*0720*/  @P2 SHF.R.S32.HI R2, RZ, 0x1, R2 ;  /* 0x00000001ff022819 */ /* 0x000fe40000011402 */
[----:B------:R-:W-:Y:S02]  /*0730*/  ISETP.EQ.AND P1, PT, R3, RZ, P1 ;  /* 0x000000ff0300720c */ /* 0x000fe40000f22270 */
[----:B------:R-:W-:Y:S02]  /*0740*/  @P2 ISETP.NE.AND P5, PT, R2, R11, PT ;  /* 0x0000000b0200220c */ /* 0x000fe40003fa5270 */
[----:B------:R-:W-:Y:S02]  /*0750*/  SEL R3, RZ, 0x1, !P0 ;  /* 0x00000001ff037807 */ /* 0x000fe40004000000 */
[----:B------:R-:W-:Y:S02]  /*0760*/  @P2 SEL R6, RZ, 0x1, P5 ;  /* 0x00000001ff062807 */ /* 0x000fe40002800000 */
[----:B------:R-:W-:Y:S01]  /*0770*/  SEL R4, RZ, 0x1, !P1 ;  /* 0x00000001ff047807 */ /* 0x000fe20004800000 */
[----:B------:R0:W2:Y:S01]  /*0780*/  @!UP1 SYNCS.EXCH.64 URZ, [UR6+0x58], UR4 ;  /* 0x00005804063f95b2 */ /* 0x0000a20008000100 */
[----:B------:R-:W-:Y:S01]  /*0790*/  LOP3.LUT R6, R6, R3, RZ, 0xc0, !PT ;  /* 0x0000000306067212 */ /* 0x000fe200078ec0ff */
[----:B------:R-:W-:Y:S01]  /*07a0*/  NOP ;  /* 0x0000000000007918 */ /* 0x000fe20000000000 */
[----:B------:R-:W-:Y:S01]  /*07b0*/  SEL R4, R4, 0x2, P6 ;  /* 0x0000000204047807 */ /* 0x000fe20003000000 */
[----:B------:R-:W-:Y:S06]  /*07c0*/  @!P3 BRA `(.L_x_3) ;  /* 0x000000000008b947 */ /* 0x000fec0003800000 */
[----:B-12-4-:R-:W-:Y:S01]  /*07d0*/  UCGABAR_ARV ;  /* 0x00000000000079c7 */ /* 0x016fe20008000000 */
[----:B------:R-:W-:Y:S05]  /*07e0*/  BRA `(.L_x_4) ;  /* 0x0000000000047947 */ /* 0x000fea0003800000 */
.L_x_3:
[----:B-12-4-:R-:W-:Y:S01]  /*07f0*/  NOP ;  /* 0x0000000000007918 */ /* 0x016fe20000000000 */
.L_x_4:
[----:B------:R-:W1:Y:S01]  /*0800*/  LDC R2, c[0x0][0x65c] ;  /* 0x00019700ff027b82 */ /* 0x000e620000000800 */
[----:B------:R-:W-:Y:S01]  /*0810*/  IMAD.MOV.U32 R3, RZ, RZ, RZ ;  /* 0x000000ffff037224 */ /* 0x000fe200078e00ff */
[----:B-1----:R-:W-:Y:S01]  /*0820*/  ISETP.NE.AND P2, PT, R2, 0x1, PT ;  /* 0x000000010200780c */ /* 0x002fe20003f45270 */
[----:B------:R-:W-:-:S12]  /*0830*/  IMAD.U32 R2, RZ, RZ, UR8 ;  /* 0x00000008ff027e24 */ /* 0x000fd8000f8e00ff */
[----:B------:R-:W1:Y:S01]  /*0840*/  @P2 LDC R15, c[0x0][0x10] ;  /* 0x00000400ff0f2b82 */ /* 0x000e620000000800 */
[----:B------:R-:W-:Y:S02]  /*0850*/  @P2 IMAD.MOV.U32 R9, RZ, RZ, RZ ;  /* 0x000000ffff092224 */ /* 0x000fe400078e00ff */
[----:B------:R-:W-:-:S05]  /*0860*/  @P2 IMAD.MOV.U32 R17, RZ, RZ, RZ ;  /* 0x000000ffff112224 */ /* 0x000fca00078e00ff */
[----:B------:R-:W2:Y:S01]  /*0870*/  @!P2 LDC R11, c[0x0][0xc] ;  /* 0x00000300ff0bab82 */ /* 0x000ea20000000800 */
[----:B-1----:R-:W-:-:S04]  /*0880*/  @P2 IMAD.WIDE.U32 R14, R15, UR8, R8 ;  /* 0x000000080f0e2c25 */ /* 0x002fc8000f8e0008 */
[----:B--2---:R-:W-:-:S04]  /*0890*/  @!P2 IMAD.WIDE.U32 R10, R8, R11, R2 ;  /* 0x0000000b080aa225 */ /* 0x004fc800078e0002 */
[----:B------:R-:W-:Y:S02]  /*08a0*/  @P2 IMAD.MOV.U32 R2, RZ, RZ, R14 ;  /* 0x000000ffff022224 */ /* 0x000fe400078e000e */
[----:B------:R-:W-:Y:S02]  /*08b0*/  @P2 IMAD.IADD R3, R15, 0x1, R17 ;  /* 0x000000010f032824 */ /* 0x000fe400078e0211 */
[----:B------:R-:W-:Y:S02]  /*08c0*/  @!P2 IMAD.MOV.U32 R2, RZ, RZ, R10 ;  /* 0x000000ffff02a224 */ /* 0x000fe400078e000a */
[----:B------:R-:W-:Y:S01]  /*08d0*/  @!P2 IMAD.MOV.U32 R3, RZ, RZ, R11 ;  /* 0x000000ffff03a224 */ /* 0x000fe200078e000b */
[----:B------:R-:W-:Y:S06]  /*08e0*/  @!P3 BRA `(.L_x_5) ;  /* 0x00000000000cb947 */ /* 0x000fec0003800000 */
[----:B------:R-:W-:Y:S01]  /*08f0*/  UCGABAR_WAIT ;  /* 0x0000000000007dc7 */ /* 0x000fe20008000000 */
[----:B------:R-:W-:Y:S01]  /*0900*/  CCTL.IVALL ;  /* 0x00000000ff00798f */ /* 0x000fe20002000000 */
[----:B------:R-:W-:Y:S05]  /*0910*/  BRA `(.L_x_6) ;  /* 0x0000000000047947 */ /* 0x000fea0003800000 */
.L_x_5:
[----:B------:R-:W-:Y:S06]  /*0920*/  BAR.SYNC.DEFER_BLOCKING 0x0 ;  /* 0x0000000000007b1d */ /* 0x000fec0000010000 */
.L_x_6:
[----:B------:R-:W-:Y:S05]  /*0930*/  @!P4 BRA `(.L_x_7) ;  /* 0x000000740038c947 */ /* 0x000fea0003800000 */
[----:B------:R-:W-:-:S13]  /*0940*/  ISETP.GT.U32.AND P0, PT, R16, 0x1, PT ;  /* 0x000000011000780c */ /* 0x000fda0003f04070 */
[----:B0-----:R-:W-:Y:S05]  /*0950*/  @P0 EXIT ;  /* 0x000000000000094d */ /* 0x001fea0003800000 */
[----:B------:R-:W-:Y:S01]  /*0960*/  ULDC.64 UR4, c[0x0][0x650] ;  /* 0x0001940000047ab9 */ /* 0x000fe20000000a00 */
[----:B------:R-:W-:Y:S01]  /*0970*/  PRMT R14, RZ, 0x7610, R14 ;  /* 0x00007610ff0e7816 */ /* 0x000fe2000000000e */
[----:B------:R-:W-:Y:S01]  /*0980*/  IMAD.MOV.U32 R11, RZ, RZ, -0x1 ;  /* 0xffffffffff0b7424 */ /* 0x000fe200078e00ff */
[----:B------:R-:W-:Y:S01]  /*0990*/  ISETP.GE.U32.AND P0, PT, R2, UR4, PT ;  /* 0x0000000402007c0c */ /* 0x000fe2000bf06070 */
[----:B------:R-:W-:Y:S02]  /*09a0*/  IMAD.MOV.U32 R10, RZ, RZ, -0x1 ;  /* 0xffffffffff0a7424 */ /* 0x000fe400078e00ff */
[----:B------:R-:W-:Y:S01]  /*09b0*/  IMAD.MOV.U32 R7, RZ, RZ, -0x1 ;  /* 0xffffffffff077424 */ /* 0x000fe200078e00ff */
[----:B------:R-:W-:-:S13]  /*09c0*/  ISETP.GE.U32.AND.EX P0, PT, R3, UR5, PT, P0 ;  /* 0x0000000503007c0c */ /* 0x000fda000bf06100 */
[----:B------:R-:W-:Y:S05]  /*09d0*/  @P0 BRA `(.L_x_8) ;  /* 0x0000000400280947 */ /* 0x000fea0003800000 */
[----:B------:R-:W0:Y:S01]  /*09e0*/  LDC.64 R22, c[0x0][0x628] ;  /* 0x00018a00ff167b82 */ /* 0x000e220000000a00 */
[----:B------:R-:W-:Y:S02]  /*09f0*/  IMAD.MOV.U32 R10, RZ, RZ, R2 ;  /* 0x000000ffff0a7224 */ /* 0x000fe400078e0002 */
[----:B------:R-:W-:-:S05]  /*0a00*/  IMAD.MOV.U32 R11, RZ, RZ, R3 ;  /* 0x000000ffff0b7224 */ /* 0x000fca00078e0003 */
[----:B------:R-:W1:Y:S08]  /*0a10*/  LDC R18, c[0x0][0x630] ;  /* 0x00018c00ff127b82 */ /* 0x000e700000000800 */
[----:B------:R-:W2:Y:S01]  /*0a20*/  LDC.64 R24, c[0x0][0x620] ;  /* 0x00018800ff187b82 */ /* 0x000ea20000000a00 */
[----:B0-----:R-:W-:-:S04]  /*0a30*/  ISETP.NE.U32.AND P0, PT, R22, RZ, PT ;  /* 0x000000ff1600720c */ /* 0x001fc80003f05070 */
[----:B------:R-:W-:-:S13]  /*0a40*/  ISETP.NE.AND.EX P0, PT, R23, RZ, PT, P0 ;  /* 0x000000ff1700720c */ /* 0x000fda0003f05300 */
[----:B-12---:R-:W-:Y:S05]  /*0a50*/  @!P0 BRA `(.L_x_9) ;  /* 0x0000000000288947 */ /* 0x006fea0003800000 */
[----:B------:R-:W0:Y:S02]  /*0a60*/  LDC R7, c[0x0][0x634] ;  /* 0x00018d00ff077b82 */ /* 0x000e240000000800 */
[----:B0-----:R-:W-:-:S05]  /*0a70*/  IADD3 R7, P0, R2, R7, RZ ;  /* 0x0000000702077210 */ /* 0x001fca0007f1e0ff */
[----:B------:R-:W-:-:S04]  /*0a80*/  IMAD.X R19, RZ, RZ, R3, P0 ;  /* 0x000000ffff137224 */ /* 0x000fc800000e0603 */
[----:B------:R-:W-:-:S04]  /*0a90*/  IMAD.WIDE.U32 R10, R19, R22, RZ ;  /* 0x00000016130a7225 */ /* 0x000fc800078e00ff */
[----:B------:R-:W-:-:S04]  /*0aa0*/  IMAD.WIDE.U32 R14, P0, R7, R23, R10 ;  /* 0x00000017070e7225 */ /* 0x000fc8000780000a */
[----:B------:R-:W-:-:S04]  /*0ab0*/  IMAD.WIDE.U32 R10, R7, R22, RZ ;  /* 0x00000016070a7225 */ /* 0x000fc800078e00ff */
[----:B------:R-:W-:Y:S01]  /*0ac0*/  IMAD.X R17, RZ, RZ, RZ, P0 ;  /* 0x000000ffff117224 */ /* 0x000fe200000e06ff */
[----:B------:R-:W-:Y:S01]  /*0ad0*/  IADD3 RZ, P0, R11, R14, RZ ;  /* 0x0000000e0bff7210 */ /* 0x000fe20007f1e0ff */
[----:B------:R-:W-:-:S04]  /*0ae0*/  IMAD.MOV.U32 R16, RZ, RZ, R15 ;  /* 0x000000ffff107224 */ /* 0x000fc800078e000f */
[----:B------:R-:W-:-:S08]  /*0af0*/  IMAD.WIDE.U32.X R10, R19, R23, R16, P0 ;  /* 0x00000017130a7225 */ /* 0x000fd000000e0410 */
.L_x_9:
[----:B------:R-:W0:Y:S01]  /*0b00*/  LDC.64 R26, c[0x0][0x640] ;  /* 0x00019000ff1a7b82 */ /* 0x000e220000000a00 */
[--C-:B------:R-:W-:Y:S01]  /*0b10*/  SHF.R.U64 R28, R10, R18, R11.reuse ;  /* 0x000000120a1c7219 */ /* 0x100fe2000000120b */
[----:B------:R-:W-:Y:S01]  /*0b20*/  IMAD R29, R13, R20, R8 ;  /* 0x000000140d1d7224 */ /* 0x000fe200078e0208 */
[----:B------:R-:W-:Y:S01]  /*0b30*/  SHF.R.U32.HI R7, RZ, R18, R11 ;  /* 0x00000012ff077219 */ /* 0x000fe2000001160b */
[----:B------:R-:W-:Y:S01]  /*0b40*/  IMAD.MOV.U32 R23, RZ, RZ, 0x1 ;  /* 0x00000001ff177424 */ /* 0x000fe200078e00ff */
[----:B------:R-:W-:-:S03]  /*0b50*/  IADD3 R9, P0, RZ, -R28, RZ ;  /* 0x8000001cff097210 */ /* 0x000fc60007f1e0ff */
[----:B------:R-:W1:Y:S02]  /*0b60*/  LDC R16, c[0x0][0x618] ;  /* 0x00018600ff107b82 */ /* 0x000e640000000800 */
[----:B------:R-:W-:Y:S02]  /*0b70*/  IMAD.X R7, RZ, RZ, ~R7, P0 ;  /* 0x000000ffff077224 */ /* 0x000fe400000e0e07 */
[----:B------:R-:W-:-:S04]  /*0b80*/  IMAD.WIDE.U32 R10, R9, R24, R2 ;  /* 0x00000018090a7225 */ /* 0x000fc800078e0002 */
[----:B------:R-:W2:Y:S01]  /*0b90*/  LDC R15, c[0x0][0x608] ;  /* 0x00018200ff0f7b82 */ /* 0x000ea20000000800 */
[----:B------:R-:W-:-:S04]  /*0ba0*/  IMAD R14, R7, R24, RZ ;  /* 0x00000018070e7224 */ /* 0x000fc800078e02ff */
[----:B------:R-:W-:-:S03]  /*0bb0*/  IMAD R7, R9, R25, R14 ;  /* 0x0000001909077224 */ /* 0x000fc600078e020e */
[----:B------:R-:W3:Y:S01]  /*0bc0*/  LDC R22, c[0x0][0x658] ;  /* 0x00019600ff167b82 */ /* 0x000ee20000000800 */
[----:B------:R-:W-:Y:S01]  /*0bd0*/  IMAD.IADD R7, R11, 0x1, R7 ;  /* 0x000000010b077824 */ /* 0x000fe200078e0207 */
[----:B0-----:R-:W-:-:S04]  /*0be0*/  ISETP.NE.U32.AND P0, PT, R26, RZ, PT ;  /* 0x000000ff1a00720c */ /* 0x001fc80003f05070 */
[----:B------:R-:W-:Y:S02]  /*0bf0*/  ISETP.NE.AND.EX P0, PT, R27, RZ, PT, P0 ;  /* 0x000000ff1b00720c */ /* 0x000fe40003f05300 */
[----:B------:R-:W0:Y:S01]  /*0c00*/  LDC R18, c[0x0][0x600] ;  /* 0x00018000ff127b82 */ /* 0x000e220000000800 */
[-CC-:B-1----:R-:W-:Y:S02]  /*0c10*/  SHF.R.U64 R19, R10, R16.reuse, R7.reuse ;  /* 0x000000100a137219 */ /* 0x182fe40000001207 */
[----:B------:R-:W-:Y:S01]  /*0c20*/  SHF.R.U32.HI R10, RZ, R16, R7 ;  /* 0x00000010ff0a7219 */ /* 0x000fe20000011607 */
[----:B------:R-:W-:-:S04]  /*0c30*/  IMAD.MOV.U32 R7, RZ, RZ, -0x1 ;  /* 0xffffffffff077424 */ /* 0x000fc800078e00ff */
[----:B------:R-:W1:Y:S01]  /*0c40*/  LDC R21, c[0x0][0x648] ;  /* 0x00019200ff157b82 */ /* 0x000e620000000800 */
[-CC-:B--2---:R-:W-:Y:S02]  /*0c50*/  SHF.R.U64 R16, R19, R15.reuse, R10.reuse ;  /* 0x0000000f13107219 */ /* 0x184fe4000000120a */
[----:B------:R-:W-:-:S05]  /*0c60*/  SHF.R.U32.HI R9, RZ, R15, R10 ;  /* 0x0000000fff097219 */ /* 0x000fca000001160a */
[----:B------:R-:W2:Y:S01]  /*0c70*/  LDC R24, c[0x0][0x638] ;  /* 0x00018e00ff187b82 */ /* 0x000ea20000000800 */
[-CC-:B---3--:R-:W-:Y:S02]  /*0c80*/  SHF.R.U64 R20, R16, R22.reuse, R9.reuse ;  /* 0x0000001610147219 */ /* 0x188fe40000001209 */
[-C--:B------:R-:W-:Y:S02]  /*0c90*/  SHF.L.U32 R7, R7, R22.reuse, RZ ;  /* 0x0000001607077219 */ /* 0x080fe400000006ff */
[----:B------:R-:W-:Y:S01]  /*0ca0*/  SHF.R.U32.HI R9, RZ, R22, R9 ;  /* 0x00000016ff097219 */ /* 0x000fe20000011609 */
[----:B------:R-:W-:Y:S01]  /*0cb0*/  IMAD.MOV.U32 R8, RZ, RZ, R20 ;  /* 0x000000ffff087224 */ /* 0x000fe200078e0014 */
[----:B------:R-:W-:Y:S01]  /*0cc0*/  LOP3.LUT R13, RZ, R7, RZ, 0x33, !PT ;  /* 0x00000007ff0d7212 */ /* 0x000fe200078e33ff */
[----:B------:R-:W3:Y:S01]  /*0cd0*/  LDC R25, c[0x0][0x610] ;  /* 0x00018400ff197b82 */ /* 0x000ee20000000800 */
[----:B------:R-:W-:Y:S05]  /*0ce0*/  @!P0 BRA `(.L_x_10) ;  /* 0x0000000000288947 */ /* 0x000fea0003800000 */
[----:B------:R-:W4:Y:S02]  /*0cf0*/  LDC R7, c[0x0][0x64c] ;  /* 0x00019300ff077b82 */ /* 0x000f240000000800 */
[----:B----4-:R-:W-:-:S05]  /*0d00*/  IADD3 R7, P0, R20, R7, RZ ;  /* 0x0000000714077210 */ /* 0x010fca0007f1e0ff */
        /* <DEDUP_REMOVED lines=8> */
.L_x_10:
[----:B-1----:R-:W-:Y:S01]  /*0d90*/  SHF.R.U64 R9, R8, R21, R9 ;  /* 0x0000001508097219 */ /* 0x002fe20000001209 */
[----:B0-----:R-:W-:Y:S01]  /*0da0*/  VIADD R10, R18, 0xffffffff ;  /* 0xffffffff120a7836 */ /* 0x001fe20000000000 */
[----:B------:R-:W-:Y:S01]  /*0db0*/  SHF.L.U32 R7, R23, R22, RZ ;  /* 0x0000001617077219 */ /* 0x000fe200000006ff */
[----:B------:R-:W-:Y:S01]  /*0dc0*/  IMAD.MOV.U32 R14, RZ, RZ, 0x1 ;  /* 0x00000001ff0e7424 */ /* 0x000fe200078e00ff */
[----:B------:R-:W-:Y:S01]  /*0dd0*/  LOP3.LUT R8, R16, R13, RZ, 0xc0, !PT ;  /* 0x0000000d10087212 */ /* 0x000fe200078ec0ff */
[----:B------:R-:W-:Y:S01]  /*0de0*/  IMAD.MOV R11, RZ, RZ, -R9 ;  /* 0x000000ffff0b7224 */ /* 0x000fe200078e0a09 */
[----:B------:R-:W-:Y:S02]  /*0df0*/  SEL R12, R12, R29, !P2 ;  /* 0x0000001d0c0c7207 */ /* 0x000fe40005000000 */
[----:B------:R-:W-:Y:S01]  /*0e00*/  LOP3.LUT R10, R19, R10, RZ, 0xc0, !PT ;  /* 0x0000000a130a7212 */ /* 0x000fe200078ec0ff */
[----:B------:R-:W-:Y:S02]  /*0e10*/  IMAD R9, R7, R9, R8 ;  /* 0x0000000907097224 */ /* 0x000fe400078e0208 */
[----:B--2---:R-:W-:-:S02]  /*0e20*/  IMAD R7, R11, R24, R20 ;  /* 0x000000180b077224 */ /* 0x004fc400078e0214 */
[----:B---3--:R-:W-:Y:S02]  /*0e30*/  IMAD R12, R9, R25, R12 ;  /* 0x00000019090c7224 */ /* 0x008fe400078e020c */
[----:B------:R-:W-:-:S05]  /*0e40*/  IMAD R7, R7, R18, R10 ;  /* 0x0000001207077224 */ /* 0x000fca00078e020a */
[----:B------:R-:W-:Y:S02]  /*0e50*/  SEL R10, R7, R12, !P2 ;  /* 0x0000000c070a7207 */ /* 0x000fe40005000000 */
[----:B------:R-:W-:Y:S01]  /*0e60*/  SEL R11, R12, R7, !P2 ;  /* 0x000000070c0b7207 */ /* 0x000fe20005000000 */
[----:B------:R-:W-:-:S07]  /*0e70*/  IMAD.MOV.U32 R7, RZ, RZ, R28 ;  /* 0x000000ffff077224 */ /* 0x000fce00078e001c */
.L_x_8:
[----:B------:R-:W-:-:S08]  /*0e80*/  NOP ;  /* 0x0000000000007918 */ /* 0x000fd00000000000 */
[----:B------:R-:W0:Y:S02]  /*0e90*/  USETMAXREG.TRY_ALLOC.CTAPOOL UP0, 0xe8 ;  /* 0x000000e8000079c8 */ /* 0x000e240008000600 */
[----:B0-----:R-:W-:-:S13]  /*0ea0*/  PLOP3.LUT P0, PT, PT, PT, UP0, 0x80, 0x0 ;  /* 0x000000000000781c */ /* 0x001fda0003f0f008 */
[----:B------:R-:W-:Y:S05]  /*0eb0*/  @!P0 BRA `(.L_x_8) ;  /* 0xfffffffc00f08947 */ /* 0x000fea000383ffff */
[----:B------:R-:W-:Y:S01]  /*0ec0*/  ULDC.64 UR4, c[0x0][0x598] ;  /* 0x0001660000047ab9 */ /* 0x000fe20000000a00 */
[----:B------:R-:W-:Y:S01]  /*0ed0*/  ULDC.64 UR18, c[0x0][0x208] ;  /* 0x0000820000127ab9 */ /* 0x000fe20000000a00 */
[----:B------:R-:W-:-:S04]  /*0ee0*/  ISETP.NE.U32.AND P0, PT, RZ, UR4, PT ;  /* 0x00000004ff007c0c */ /* 0x000fc8000bf05070 */
[----:B------:R-:W-:-:S13]  /*0ef0*/  ISETP.NE.AND.EX P0, PT, RZ, UR5, PT, P0 ;  /* 0x00000005ff007c0c */ /* 0x000fda000bf05300 */
[----:B------:R-:W-:Y:S05]  /*0f00*/  @!P0 BRA `(.L_x_11) ;  /* 0x00000000001c8947 */ /* 0x000fea0003800000 */
[----:B------:R-:W0:Y:S02]  /*0f10*/  LDC.64 R8, c[0x0][0x598] ;  /* 0x00016600ff087b82 */ /* 0x000e240000000a00 */
[----:B0-----:R-:W2:Y:S02]  /*0f20*/  LDG.E.64 R8, desc[UR18][R8.64] ;  /* 0x0000001208087981 */ /* 0x001ea4000c1e1b00 */
[----:B--2---:R-:W-:-:S04]  /*0f30*/  ISETP.NE.U32.AND P0, PT, R8, RZ, PT ;  /* 0x000000ff0800720c */ /* 0x004fc80003f05070 */
[----:B------:R-:W-:-:S13]  /*0f40*/  ISETP.NE.AND.EX P0, PT, R9, RZ, PT, P0 ;  /* 0x000000ff0900720c */ /* 0x000fda0003f05300 */
[----:B------:R-:W-:Y:S05]  /*0f50*/  @!P0 BRA `(.L_x_11) ;  /* 0x0000000000088947 */ /* 0x000fea0003800000 */
[----:B------:R0:W5:Y:S01]  /*0f60*/  LD.E R8, desc[UR18][R8.64] ;  /* 0x0000001208087980 */ /* 0x000162000c101900 */
[----:B------:R-:W-:Y:S05]  /*0f70*/  BRA `(.L_x_12) ;  /* 0x0000000000207947 */ /* 0x000fea0003800000 */
.L_x_11:
[----:B------:R-:W-:Y:S02]  /*0f80*/  ULDC.64 UR4, c[0x0][0x588] ;  /* 0x0001620000047ab9 */ /* 0x000fe40000000a00 */
[----:B------:R-:W-:-:S04]  /*0f90*/  ISETP.NE.U32.AND P0, PT, RZ, UR4, PT ;  /* 0x00000004ff007c0c */ /* 0x000fc8000bf05070 */
[----:B------:R-:W-:-:S13]  /*0fa0*/  ISETP.NE.AND.EX P0, PT, RZ, UR5, PT, P0 ;  /* 0x00000005ff007c0c */ /* 0x000fda000bf05300 */
[----:B------:R-:W-:Y:S05]  /*0fb0*/  @!P0 BRA `(.L_x_13) ;  /* 0x00000000000c8947 */ /* 0x000fea0003800000 */
[----:B------:R-:W0:Y:S02]  /*0fc0*/  LDC.64 R8, c[0x0][0x588] ;  /* 0x00016200ff087b82 */ /* 0x000e240000000a00 */
[----:B0-----:R1:W5:Y:S01]  /*0fd0*/  LDG.E R8, desc[UR18][R8.64] ;  /* 0x0000001208087981 */ /* 0x001362000c1e1900 */
[----:B------:R-:W-:Y:S05]  /*0fe0*/  BRA `(.L_x_12) ;  /* 0x0000000000047947 */ /* 0x000fea0003800000 */
.L_x_13:
[----:B------:R-:W2:Y:S02]  /*0ff0*/  LDC R8, c[0x0][0x580] ;  /* 0x00016000ff087b82 */ /* 0x000ea40000000800 */
.L_x_12:
[----:B------:R-:W-:Y:S02]  /*1000*/  ULDC.64 UR4, c[0x0][0x5a0] ;  /* 0x0001680000047ab9 */ /* 0x000fe40000000a00 */
[----:B------:R-:W-:-:S04]  /*1010*/  ISETP.NE.U32.AND P0, PT, RZ, UR4, PT ;  /* 0x00000004ff007c0c */ /* 0x000fc8000bf05070 */
[----:B------:R-:W-:-:S13]  /*1020*/  ISETP.NE.AND.EX P0, PT, RZ, UR5, PT, P0 ;  /* 0x00000005ff007c0c */ /* 0x000fda000bf05300 */
[----:B------:R-:W-:Y:S05]  /*1030*/  @!P0 BRA `(.L_x_14) ;  /* 0x00000000001c8947 */ /* 0x000fea0003800000 */
[----:B------:R-:W3:Y:S02]  /*1040*/  LDC.64 R12, c[0x0][0x5a0] ;  /* 0x00016800ff0c7b82 */ /* 0x000ee40000000a00 */
[----:B---3--:R-:W3:Y:S02]  /*1050*/  LDG.E.64 R12, desc[UR18][R12.64] ;  /* 0x000000120c0c7981 */ /* 0x008ee4000c1e1b00 */
[----:B---3--:R-:W-:-:S04]  /*1060*/  ISETP.NE.U32.AND P0, PT, R12, RZ, PT ;  /* 0x000000ff0c00720c */ /* 0x008fc80003f05070 */
[----:B------:R-:W-:-:S13]  /*1070*/  ISETP.NE.AND.EX P0, PT, R13, RZ, PT, P0 ;  /* 0x000000ff0d00720c */ /* 0x000fda0003f05300 */
[----:B------:R-:W-:Y:S05]  /*1080*/  @!P0 BRA `(.L_x_14) ;  /* 0x0000000000088947 */ /* 0x000fea0003800000 */
[----:B01----:R0:W5:Y:S01]  /*1090*/  LD.E R9, desc[UR18][R12.64] ;  /* 0x000000120c097980 */ /* 0x003162000c101900 */
[----:B------:R-:W-:Y:S05]  /*10a0*/  BRA `(.L_x_15) ;  /* 0x0000000000207947 */ /* 0x000fea0003800000 */
.L_x_14:
[----:B------:R-:W-:Y:S02]  /*10b0*/  ULDC.64 UR4, c[0x0][0x590] ;  /* 0x0001640000047ab9 */ /* 0x000fe40000000a00 */
[----:B------:R-:W-:-:S04]  /*10c0*/  ISETP.NE.U32.AND P0, PT, RZ, UR4, PT ;  /* 0x00000004ff007c0c */ /* 0x000fc8000bf05070 */
[----:B------:R-:W-:-:S13]  /*10d0*/  ISETP.NE.AND.EX P0, PT, RZ, UR5, PT, P0 ;  /* 0x00000005ff007c0c */ /* 0x000fda000bf05300 */
[----:B------:R-:W-:Y:S05]  /*10e0*/  @!P0 BRA `(.L_x_16) ;  /* 0x00000000000c8947 */ /* 0x000fea0003800000 */
[----:B------:R-:W0:Y:S02]  /*10f0*/  LDC.64 R12, c[0x0][0x590] ;  /* 0x00016400ff0c7b82 */ /* 0x000e240000000a00 */
[----:B01----:R1:W5:Y:S01]  /*1100*/  LDG.E R9, desc[UR18][R12.64] ;  /* 0x000000120c097981 */ /* 0x003362000c1e1900 */
[----:B------:R-:W-:Y:S05]  /*1110*/  BRA `(.L_x_15) ;  /* 0x0000000000047947 */ /* 0x000fea0003800000 */
.L_x_16:
[----:B01----:R-:W3:Y:S02]  /*1120*/  LDC R9, c[0x0][0x584] ;  /* 0x00016100ff097b82 */ /* 0x003ee40000000800 */
.L_x_15:
[----:B------:R-:W-:-:S13]  /*1130*/  LOP3.LUT P0, RZ, R14, 0xff, RZ, 0xc0, !PT ;  /* 0x000000ff0eff7812 */ /* 0x000fda000780c0ff */
[----:B------:R-:W-:Y:S05]  /*1140*/  @!P0 EXIT ;  /* 0x000000000000894d */ /* 0x000fea0003800000 */
[----:B------:R-:W-:Y:S01]  /*1150*/  ULDC UR4, c[0x0][0x28c] ;  /* 0x0000a30000047ab9 */ /* 0x000fe20000000800 */
[----:B------:R-:W-:Y:S01]  /*1160*/  LOP3.LUT R142, R4, 0x1, RZ, 0xfc, !PT ;  /* 0x00000001048e7812 */ /* 0x000fe200078efcff */
[----:B------:R-:W-:-:S04]  /*1170*/  UIADD3 UR4, UR4, 0x3f, URZ ;  /* 0x0000003f04047890 */ /* 0x000fc8000fffe03f */
[----:B------:R-:W-:-:S04]  /*1180*/  USHF.R.S32.HI UR5, URZ, 0x1f, UR4 ;  /* 0x0000001f3f057899 */ /* 0x000fc80008011404 */
[----:B------:R-:W-:-:S03]  /*1190*/  ULEA.HI UR5, UR5, UR4, URZ, 0x6 ;  /* 0x0000000405057291 */ /* 0x000fc6000f8f303f */
[----:B------:R-:W-:Y:S01]  /*11a0*/  UMOV UR4, URZ ;  /* 0x0000003f00047c82 */ /* 0x000fe20008000000 */
[----:B------:R-:W-:-:S03]  /*11b0*/  USHF.R.S32.HI UR9, URZ, 0x6, UR5 ;  /* 0x000000063f097899 */ /* 0x000fc60008011405 */
[----:B------:R-:W-:-:S09]  /*11c0*/  UMOV UR5, URZ ;  /* 0x0000003f00057c82 */ /* 0x000fd20008000000 */
.L_x_169:
[----:B01----:R-:W-:Y:S01]  /*11d0*/  LOP3.LUT R12, R0, 0x80, RZ, 0xc0, !PT ;  /* 0x00000080000c7812 */ /* 0x003fe200078ec0ff */
[----:B------:R-:W0:Y:S01]  /*11e0*/  S2UR UR13, SR_CgaCtaId ;  /* 0x00000000000d79c3 */ /* 0x000e220000008800 */
[----:B------:R-:W-:Y:S01]  /*11f0*/  UMOV UR12, 0x400 ;  /* 0x00000400000c7882 */ /* 0x000fe20000000000 */
[----:B------:R-:W-:Y:S01]  /*1200*/  UMOV UR6, URZ ;  /* 0x0000003f00067c82 */ /* 0x000fe20008000000 */
[----:B------:R-:W-:Y:S01]  /*1210*/  SHF.R.U32.HI R12, RZ, 0x7, R12 ;  /* 0x00000007ff0c7819 */ /* 0x000fe2000001160c */
[----:B------:R-:W-:Y:S01]  /*1220*/  UMOV UR7, URZ ;  /* 0x0000003f00077c82 */ /* 0x000fe20008000000 */
[----:B------:R-:W-:Y:S01]  /*1230*/  UMOV UR16, UR5 ;  /* 0x0000000500107c82 */ /* 0x000fe20008000000 */
[----:B------:R-:W-:Y:S02]  /*1240*/  CS2R R16, SRZ ;  /* 0x0000000000107805 */ /* 0x000fe4000001ff00 */
[----:B------:R-:W-:Y:S01]  /*1250*/  CS2R R14, SRZ ;  /* 0x00000000000e7805 */ /* 0x000fe2000001ff00 */
[----:B------:R-:W1:Y:S01]  /*1260*/  LDC R13, c[0x0][0x28c] ;  /* 0x0000a300ff0d7b82 */ /* 0x000e620000000800 */
[----:B------:R-:W4:Y:S01]  /*1270*/  SHFL.IDX PT, R12, R12, RZ, 0x1f ;  /* 0x00001fff0c0c7589 */ /* 0x000f2200000e0000 */
[----:B------:R-:W-:-:S02]  /*1280*/  CS2R R18, SRZ ;  /* 0x0000000000127805 */ /* 0x000fc4000001ff00 */
[----:B------:R-:W-:Y:S02]  /*1290*/  CS2R R20, SRZ ;  /* 0x0000000000147805 */ /* 0x000fe4000001ff00 */
[----:B------:R-:W-:Y:S02]  /*12a0*/  CS2R R22, SRZ ;  /* 0x0000000000167805 */ /* 0x000fe4000001ff00 */
[----:B------:R-:W-:Y:S02]  /*12b0*/  CS2R R88, SRZ ;  /* 0x0000000000587805 */ /* 0x000fe4000001ff00 */
[----:B------:R-:W-:Y:S02]  /*12c0*/  CS2R R90, SRZ ;  /* 0x00000000005a7805 */ /* 0x000fe4000001ff00 */
[----:B------:R-:W-:Y:S02]  /*12d0*/  CS2R R94, SRZ ;  /* 0x00000000005e7805 */ /* 0x000fe4000001ff00 */
        /* <DEDUP_REMOVED lines=16> */
[----:B-1----:R-:W-:Y:S02]  /*13e0*/  ISETP.GE.AND P0, PT, R13, 0x1, PT ;  /* 0x000000010d00780c */ /* 0x002fe40003f06270 */
[----:B------:R-:W-:Y:S02]  /*13f0*/  CS2R R126, SRZ ;  /* 0x00000000007e7805 */ /* 0x000fe4000001ff00 */
[----:B----4-:R-:W-:-:S02]  /*1400*/  R2UR UR8, R12 ;  /* 0x000000000c0872ca */ /* 0x010fc400000e0000 */
[----:B------:R-:W-:Y:S02]  /*1410*/  CS2R R128, SRZ ;  /* 0x0000000000807805 */ /* 0x000fe4000001ff00 */
[----:B------:R-:W-:Y:S02]  /*1420*/  CS2R R130, SRZ ;  /* 0x0000000000827805 */ /* 0x000fe4000001ff00 */
[----:B------:R-:W-:Y:S02]  /*1430*/  CS2R R132, SRZ ;  /* 0x0000000000847805 */ /* 0x000fe4000001ff00 */
[----:B------:R-:W-:Y:S02]  /*1440*/  CS2R R134, SRZ ;  /* 0x0000000000867805 */ /* 0x000fe4000001ff00 */
[----:B------:R-:W-:Y:S02]  /*1450*/  CS2R R136, SRZ ;  /* 0x0000000000887805 */ /* 0x000fe4000001ff00 */
[----:B------:R-:W-:Y:S01]  /*1460*/  CS2R R138, SRZ ;  /* 0x00000000008a7805 */ /* 0x000fe2000001ff00 */
[----:B------:R-:W-:Y:S01]  /*1470*/  IMAD.MOV.U32 R141, RZ, RZ, RZ ;  /* 0x000000ffff8d7224 */ /* 0x000fe200078e00ff */
[----:B------:R-:W-:Y:S01]  /*1480*/  CS2R R24, SRZ ;  /* 0x0000000000187805 */ /* 0x000fe2000001ff00 */
[----:B------:R-:W-:Y:S01]  /*1490*/  IMAD.MOV.U32 R143, RZ, RZ, RZ ;  /* 0x000000ffff8f7224 */ /* 0x000fe200078e00ff */
[----:B---3--:R-:W-:Y:S01]  /*14a0*/  CS2R R26, SRZ ;  /* 0x00000000001a7805 */ /* 0x008fe2000001ff00 */
[----:B------:R-:W-:Y:S01]  /*14b0*/  IMAD.U32 R144, RZ, RZ, UR4 ;  /* 0x00000004ff907e24 */ /* 0x000fe2000f8e00ff */
[----:B------:R-:W-:Y:S01]  /*14c0*/  CS2R R28, SRZ ;  /* 0x00000000001c7805 */ /* 0x000fe2000001ff00 */
[----:B------:R-:W-:Y:S01]  /*14d0*/  ULEA.HI UR10, UR8, UR8, URZ, 0x1 ;  /* 0x00000008080a7291 */ /* 0x000fe2000f8f083f */
[----:B------:R-:W-:-:S02]  /*14e0*/  CS2R R30, SRZ ;  /* 0x00000000001e7805 */ /* 0x000fc4000001ff00 */
[----:B------:R-:W-:Y:S02]  /*14f0*/  CS2R R32, SRZ ;  /* 0x0000000000207805 */ /* 0x000fe4000001ff00 */
[----:B------:R-:W-:Y:S01]  /*1500*/  CS2R R34, SRZ ;  /* 0x0000000000227805 */ /* 0x000fe2000001ff00 */
[----:B------:R-:W-:Y:S01]  /*1510*/  ULOP3.LUT UR11, UR10, 0xffffe, URZ, 0xc0, !UPT ;  /* 0x000ffffe0a0b7892 */ /* 0x000fe2000f8ec03f */
[----:B------:R-:W-:Y:S01]  /*1520*/  CS2R R36, SRZ ;  /* 0x0000000000247805 */ /* 0x000fe2000001ff00 */
[----:B0-----:R-:W-:Y:S01]  /*1530*/  ULEA UR10, UR13, UR12, 0x18 ;  /* 0x0000000c0d0a7291 */ /* 0x001fe2000f8ec03f */
[----:B------:R-:W-:Y:S01]  /*1540*/  CS2R R38, SRZ ;  /* 0x0000000000267805 */ /* 0x000fe2000001ff00 */
[----:B------:R-:W-:Y:S01]  /*1550*/  UIADD3 UR11, UR8, -UR11, URZ ;  /* 0x8000000b080b7290 */ /* 0x000fe2000fffe03f */
[----:B------:R-:W-:Y:S02]  /*1560*/  CS2R R40, SRZ ;  /* 0x0000000000287805 */ /* 0x000fe4000001ff00 */
[----:B------:R-:W-:Y:S01]  /*1570*/  CS2R R42, SRZ ;  /* 0x00000000002a7805 */ /* 0x000fe2000001ff00 */
[----:B------:R-:W-:Y:S01]  /*1580*/  UMOV UR8, URZ ;  /* 0x0000003f00087c82 */ /* 0x000fe20008000000 */
[----:B------:R-:W-:Y:S01]  /*1590*/  ULEA UR11, UR11, UR10, 0xc ;  /* 0x0000000a0b0b7291 */ /* 0x000fe2000f8e603f */
[----:B------:R-:W-:-:S02]  /*15a0*/  CS2R R44, SRZ ;  /* 0x00000000002c7805 */ /* 0x000fc4000001ff00 */
[----:B------:R-:W-:Y:S02]  /*15b0*/  CS2R R46, SRZ ;  /* 0x00000000002e7805 */ /* 0x000fe4000001ff00 */
[----:B------:R-:W-:Y:S01]  /*15c0*/  CS2R R48, SRZ ;  /* 0x0000000000307805 */ /* 0x000fe2000001ff00 */
[----:B------:R-:W-:Y:S01]  /*15d0*/  UIADD3 UR11, UR11, 0x100, URZ ;  /* 0x000001000b0b7890 */ /* 0x000fe2000fffe03f */
[----:B------:R-:W-:Y:S02]  /*15e0*/  CS2R R50, SRZ ;  /* 0x0000000000327805 */ /* 0x000fe4000001ff00 */
[----:B------:R-:W-:Y:S02]  /*15f0*/  CS2R R52, SRZ ;  /* 0x0000000000347805 */ /* 0x000fe4000001ff00 */
[----:B------:R-:W-:Y:S01]  /*1600*/  CS2R R54, SRZ ;  /* 0x0000000000367805 */ /* 0x000fe2000001ff00 */
[----:B------:R-:W-:Y:S01]  /*1610*/  USHF.R.U32.HI UR11, URZ, 0x4, UR11 ;  /* 0x000000043f0b7899 */ /* 0x000fe2000801160b */
[----:B------:R-:W-:-:S02]  /*1620*/  CS2R R56, SRZ ;  /* 0x0000000000387805 */ /* 0x000fc4000001ff00 */
[----:B------:R-:W-:Y:S02]  /*1630*/  CS2R R58, SRZ ;  /* 0x00000000003a7805 */ /* 0x000fe4000001ff00 */
[----:B------:R-:W-:Y:S01]  /*1640*/  CS2R R60, SRZ ;  /* 0x00000000003c7805 */ /* 0x000fe2000001ff00 */
[----:B------:R-:W-:Y:S01]  /*1650*/  ULOP3.LUT UR11, UR11, 0x3fff, URZ, 0xc0, !UPT ;  /* 0x00003fff0b0b7892 */ /* 0x000fe2000f8ec03f */
        /* <DEDUP_REMOVED lines=12> */
[----:B------:R-:W-:Y:S01]  /*1720*/  CS2R R86, SRZ ;  /* 0x0000000000567805 */ /* 0x000fe2000001ff00 */
[----:B------:R-:W-:Y:S06]  /*1730*/  @!P0 BRA `(.L_x_17) ;  /* 0x0000000800308947 */ /* 0x000fec0003800000 */
[----:B------:R-:W-:-:S13]  /*1740*/  ISETP.NE.AND P1, PT, R142, 0x3, PT ;  /* 0x000000038e00780c */ /* 0x000fda0003f25270 */
[----:B------:R-:W-:Y:S05]  /*1750*/  @!P1 BRA `(.L_x_18) ;  /* 0x0000000000049947 */ /* 0x000fea0003800000 */
[----:B------:R-:W-:Y:S01]  /*1760*/  BPT.TRAP 0x1 ;  /* 0x000000040000795c */ /* 0x000fe20000300000 */
.L_x_18:
[----:B------:R-:W-:Y:S01]  /*1770*/  ULEA UR6, UR5, UR10, 0x3 ;  /* 0x0000000a05067291 */ /* 0x000fe2000f8e183f */
[----:B------:R-:W-:-:S05]  /*1780*/  IMAD.U32 R12, RZ, RZ, UR4 ;  /* 0x00000004ff0c7e24 */ /* 0x000fca000f8e00ff */
[----:B------:R-:W-:-:S04]  /*1790*/  SHF.L.U32 R12, R12, 0x1f, RZ ;  /* 0x0000001f0c0c7819 */ /* 0x000fc800000006ff */
[----:B------:R0:W1:Y:S01]  /*17a0*/  SYNCS.PHASECHK.TRANS64.TRYWAIT P0, [UR6], R12 ;  /* 0x0000000cff0075a7 */ /* 0x0000620008000146 */
[----:B------:R-:W-:Y:S05]  /*17b0*/  @!P1 BRA `(.L_x_19) ;  /* 0x0000000000049947 */ /* 0x000fea0003800000 */
[----:B------:R-:W-:Y:S01]  /*17c0*/  BPT.TRAP 0x1 ;  /* 0x000000040000795c */ /* 0x000fe20000300000 */
.L_x_19:
[----:B-1----:R-:W-:Y:S05]  /*17d0*/  @P0 BRA `(.L_x_20) ;  /* 0x0000000000080947 */ /* 0x002fea0003800000 */
[----:B------:R-:W1:Y:S02]  /*17e0*/  SYNCS.PHASECHK.TRANS64.TRYWAIT P0, [UR6], R12 ;  /* 0x0000000cff0075a7 */ /* 0x000e640008000146 */
[----:B-1----:R-:W-:Y:S05]  /*17f0*/  @!P0 BRA `(.L_x_21) ;  /* 0x0000007c00248947 */ /* 0x002fea0003800000 */
.L_x_20:
[----:B------:R-:W-:Y:S01]  /*1800*/  UIADD3 UR6, UR10, 0x8100, URZ ;  /* 0x000081000a067890 */ /* 0x000fe2000fffe03f */
[----:B------:R-:W-:Y:S01]  /*1810*/  WARPGROUP.ARRIVE ;  /* 0x00000000000079c5 */ /* 0x000fe20000000000 */
[----:B------:R-:W-:Y:S01]  /*1820*/  ULOP3.LUT UR12, UR11, 0x10000, URZ, 0xfc, !UPT ;  /* 0x000100000b0c7892 */ /* 0x000fe2000f8efc3f */
[----:B------:R-:W-:Y:S01]  /*1830*/  CS2R R16, SRZ ;  /* 0x0000000000107805 */ /* 0x000fe2000001ff00 */
[----:B------:R-:W-:Y:S01]  /*1840*/  USHF.R.U32.HI UR6, URZ, 0x4, UR6 ;  /* 0x000000043f067899 */ /* 0x000fe20008011606 */
[----:B------:R-:W-:Y:S01]  /*1850*/  CS2R R14, SRZ ;  /* 0x00000000000e7805 */ /* 0x000fe2000001ff00 */
[----:B------:R-:W-:Y:S01]  /*1860*/  ULEA UR12, UR5, UR12, 0x9 ;  /* 0x0000000c050c7291 */ /* 0x000fe2000f8e483f */
[----:B------:R-:W-:Y:S01]  /*1870*/  CS2R R18, SRZ ;  /* 0x0000000000127805 */ /* 0x000fe2000001ff00 */
[----:B------:R-:W-:Y:S01]  /*1880*/  ULOP3.LUT UR6, UR6, 0x3fff, URZ, 0xc0, !UPT ;  /* 0x00003fff06067892 */ /* 0x000fe2000f8ec03f */
[----:B------:R-:W-:Y:S01]  /*1890*/  CS2R R20, SRZ ;  /* 0x0000000000147805 */ /* 0x000fe2000001ff00 */
[----:B------:R-:W-:Y:S01]  /*18a0*/  UMOV UR13, 0x80000020 ;  /* 0x80000020000d7882 */ /* 0x000fe20000000000 */
[----:B------:R-:W-:Y:S01]  /*18b0*/  UMOV UR15, 0x80000020 ;  /* 0x80000020000f7882 */ /* 0x000fe20000000000 */
[----:B------:R-:W-:Y:S01]  /*18c0*/  ULOP3.LUT UR6, UR6, 0x10000, URZ, 0xfc, !UPT ;  /* 0x0001000006067892 */ /* 0x000fe2000f8efc3f */
[----:B------:R-:W-:Y:S01]  /*18d0*/  CS2R R22, SRZ ;  /* 0x0000000000167805 */ /* 0x000fe2000001ff00 */
[----:B------:R-:W-:Y:S01]  /*18e0*/  ULDC UR7, c[0x0][0x50c] ;  /* 0x0001430000077ab9 */ /* 0x000fe20000000800 */
[----:B------:R-:W-:Y:S01]  /*18f0*/  CS2R R88, SRZ ;  /* 0x0000000000587805 */ /* 0x000fe2000001ff00 */
[----:B------:R-:W-:Y:S01]  /*1900*/  ULEA UR14, UR5, UR6, 0x9 ;  /* 0x00000006050e7291 */ /* 0x000fe2000f8e483f */
[----:B------:R-:W-:Y:S01]  /*1910*/  CS2R R90, SRZ ;  /* 0x00000000005a7805 */ /* 0x000fe2000001ff00 */
[----:B------:R-:W-:Y:S01]  /*1920*/  UISETP.NE.AND UP0, UPT, UR7, 0x2, UPT ;  /* 0x000000020700788c */ /* 0x000fe2000bf05270 */
[----:B------:R-:W-:Y:S01]  /*1930*/  CS2R R94, SRZ ;  /* 0x00000000005e7805 */ /* 0x000fe2000001ff00 */
[----:B------:R-:W-:Y:S01]  /*1940*/  UMOV UR6, 0x2 ;  /* 0x0000000200067882 */ /* 0x000fe20000000000 */
[----:B------:R-:W-:Y:S01]  /*1950*/  CS2R R92, SRZ ;  /* 0x00000000005c7805 */ /* 0x000fe2000001ff00 */
[----:B------:R-:W-:Y:S01]  /*1960*/  USEL UR7, URZ, 0x1, UP0 ;  /* 0x000000013f077887 */ /* 0x000fe20008000000 */
[----:B------:R-:W-:-:S02]  /*1970*/  CS2R R96, SRZ ;  /* 0x0000000000607805 */ /* 0x000fc4000001ff00 */
[----:B------:R-:W-:Y:S01]  /*1980*/  CS2R R98, SRZ ;  /* 0x0000000000627805 */ /* 0x000fe2000001ff00 */
[----:B------:R-:W-:Y:S01]  /*1990*/  QGMMA.64x128x32.F32.E5M2.E5M2 R24, gdesc[UR12], RZ, !UPT ;  /* 0x01e000000c1879f3 */ /* 0x000fe2000c7038ff */
[----:B------:R-:W-:Y:S01]  /*19a0*/  UIADD3 UR12, UR12, 0x2, URZ ;  /* 0x000000020c0c7890 */ /* 0x000fe2000fffe03f */
[----:B------:R-:W-:Y:S02]  /*19b0*/  CS2R R100, SRZ ;  /* 0x0000000000647805 */ /* 0x000fe4000001ff00 */
[----:B------:R-:W-:Y:S01]  /*19c0*/  ISETP.NE.AND P0, PT, RZ, UR7, PT ;  /* 0x00000007ff007c0c */ /* 0x000fe2000bf05270 */
[----:B------:R-:W-:Y:S01]  /*19d0*/  UIADD3 UR14, UR14, 0x2, URZ ;  /* 0x000000020e0e7890 */ /* 0x000fe2000fffe03f */
[----:B------:R-:W-:Y:S01]  /*19e0*/  CS2R R102, SRZ ;  /* 0x0000000000667805 */ /* 0x000fe2000001ff00 */
[----:B------:R-:W-:Y:S01]  /*19f0*/  UMOV UR13, 0x80000020 ;  /* 0x80000020000d7882 */ /* 0x000fe20000000000 */
[----:B------:R-:W-:Y:S01]  /*1a00*/  UMOV UR15, 0x80000020 ;  /* 0x80000020000f7882 */ /* 0x000fe20000000000 */
        /* <DEDUP_REMOVED lines=17> */
[----:B------:R-:W-:Y:S01]  /*1b20*/  CS2R R138, SRZ ;  /* 0x00000000008a7805 */ /* 0x000fe2000001ff00 */
[----:B------:R-:W-:Y:S02]  /*1b30*/  IMAD.MOV.U32 R141, RZ, RZ, RZ ;  /* 0x000000ffff8d7224 */ /* 0x000fe400078e00ff */
[----:B------:R-:W-:Y:S01]  /*1b40*/  IMAD.MOV.U32 R143, RZ, RZ, RZ ;  /* 0x000000ffff8f7224 */ /* 0x000fe200078e00ff */
[----:B------:R-:W-:Y:S01]  /*1b50*/  QGMMA.64x128x32.F32.E5M2.E5M2 R24, gdesc[UR12], R24, gsb0 ;  /* 0x01e000000c1879f3 */ /* 0x000fe20008003818 */
[----:B------:R-:W-:Y:S05]  /*1b60*/  @!P0 BRA `(.L_x_22) ;  /* 0x0000000400088947 */ /* 0x000fea0003800000 */
[----:B------:R-:W-:Y:S02]  /*1b70*/  WARPGROUP.DEPBAR.LE gsb0, 0x0 ;  /* 0x00008000000079c5 */ /* 0x000fe40000010000 */
[----:B------:R-:W-:-:S01]  /*1b80*/  FADD R143, RZ, R24 ;  /* 0x00000018ff8f7221 */ /* 0x000fc20000000000 */
[----:B------:R-:W-:Y:S01]  /*1b90*/  FADD R138, RZ, R25 ;  /* 0x00000019ff8a7221 */ /* 0x000fe20000000000 */
        /* <DEDUP_REMOVED lines=62> */
[----:B------:R-:W-:-:S06]  /*1f80*/  UMOV UR6, URZ ;  /* 0x0000003f00067c82 */ /* 0x000fcc0008000000 */
.L_x_22:
[----:B------:R-:W-:-:S04]  /*1f90*/  UIADD3 UR16, UR5, 0x1, URZ ;  /* 0x0000000105107890 */ /* 0x000fc8000fffe03f */
[----:B------:R-:W-:-:S04]  /*1fa0*/  UISETP.NE.AND UP0, UPT, UR16, 0x4, UPT ;  /* 0x000000041000788c */ /* 0x000fc8000bf05270 */
[----:B------:R-:W-:Y:S02]  /*1fb0*/  USEL UR8, URZ, 0x1, UP0 ;  /* 0x000000013f087887 */ /* 0x000fe40008000000 */
[----:B------:R-:W-:Y:S02]  /*1fc0*/  USEL UR16, UR16, URZ, UP0 ;  /* 0x0000003f10107287 */ /* 0x000fe40008000000 */
[----:B------:R-:W-:-:S06]  /*1fd0*/  ULOP3.LUT UR8, UR4, UR8, URZ, 0x3c, !UPT ;  /* 0x0000000804087292 */ /* 0x000fcc000f8e3c3f */
[----:B------:R-:W-:Y:S01]  /*1fe0*/  IMAD.U32 R144, RZ, RZ, UR8 ;  /* 0x00000008ff907e24 */ /* 0x000fe2000f8e00ff */
[----:B------:R-:W-:-:S06]  /*1ff0*/  UMOV UR8, 0x1 ;  /* 0x0000000100087882 */ /* 0x000fcc0000000000 */
.L_x_17:
[----:B------:R-:W-:-:S04]  /*2000*/  UISETP.LT.AND UP0, UPT, UR9, 0x1, UPT ;  /* 0x000000010900788c */ /* 0x000fc8000bf01270 */
[----:B------:R-:W-:-:S04]  /*2010*/  USEL UR12, UR9, 0x1, UP0 ;  /* 0x00000001090c7887 */ /* 0x000fc80008000000 */
[----:B------:R-:W-:-:S04]  /*2020*/  UIADD3 UR12, UR9, -UR12, URZ ;  /* 0x8000000c090c7290 */ /* 0x000fc8000fffe03f */
[----:B------:R-:W-:-:S06]  /*2030*/  UISETP.GE.AND UP0, UPT, UR12, 0x1, UPT ;  /* 0x000000010c00788c */ /* 0x000fcc000bf06270 */
[----:B------:R-:W-:-:S13]  /*2040*/  PLOP3.LUT P0, PT, PT, PT, UP0, 0x80, 0x0 ;  /* 0x000000000000781c */ /* 0x000fda0003f0f008 */
[----:B------:R-:W-:Y:S05]  /*2050*/  @!P0 BRA `(.L_x_23) ;  /* 0x0000000800088947 */ /* 0x000fea0003800000 */
[----:B01----:R-:W-:Y:S01]  /*2060*/  IMAD.U32 R12, RZ, RZ, UR12 ;  /* 0x0000000cff0c7e24 */ /* 0x003fe2000f8e00ff */
[----:B------:R-:W-:Y:S01]  /*2070*/  ULDC UR17, c[0x0][0x50c] ;  /* 0x0001430000117ab9 */ /* 0x000fe20000000800 */
[----:B------:R-:W-:-:S07]  /*2080*/  IMAD.U32 R13, RZ, RZ, UR5 ;  /* 0x00000005ff0d7e24 */ /* 0x000fce000f8e00ff */
.L_x_31:
[----:B------:R-:W-:-:S13]  /*2090*/  ISETP.NE.AND P1, PT, R142, 0x3, PT ;  /* 0x000000038e00780c */ /* 0x000fda0003f25270 */
[----:B------:R-:W-:Y:S05]  /*20a0*/  @!P1 BRA `(.L_x_24) ;  /* 0x0000000000049947 */ /* 0x000fea0003800000 */
[----:B------:R-:W-:Y:S01]  /*20b0*/  BPT.TRAP 0x1 ;  /* 0x000000040000795c */ /* 0x000fe20000300000 */
.L_x_24:
[----:B------:R-:W0:Y:S01]  /*20c0*/  S2UR UR12, SR_CgaCtaId ;  /* 0x00000000000c79c3 */ /* 0x000e220000008800 */
[----:B------:R-:W-:Y:S01]  /*20d0*/  UMOV UR10, 0x400 ;  /* 0x00000400000a7882 */ /* 0x000fe20000000000 */
[----:B------:R-:W-:Y:S01]  /*20e0*/  SHF.L.U32 R140, R144, 0x1f, RZ ;  /* 0x0000001f908c7819 */ /* 0x000fe200000006ff */
[----:B0-----:R-:W-:-:S04]  /*20f0*/  ULEA UR10, UR12, UR10, 0x18 ;  /* 0x0000000a0c0a7291 */ /* 0x001fc8000f8ec03f */
[----:B------:R-:W-:-:S09]  /*2100*/  ULEA UR12, UR16, UR10, 0x3 ;  /* 0x0000000a100c7291 */ /* 0x000fd2000f8e183f */
[----:B------:R0:W1:Y:S01]  /*2110*/  SYNCS.PHASECHK.TRANS64.TRYWAIT P0, [UR12], R140 ;  /* 0x0000008cff0075a7 */ /* 0x000062000800014c */
[----:B------:R-:W-:Y:S05]  /*2120*/  @!P1 BRA `(.L_x_25) ;  /* 0x0000000000049947 */ /* 0x000fea0003800000 */
[----:B------:R-:W-:Y:S01]  /*2130*/  BPT.TRAP 0x1 ;  /* 0x000000040000795c */ /* 0x000fe20000300000 */
.L_x_25:
[----:B-1----:R-:W-:Y:S05]  /*2140*/  @P0 BRA `(.L_x_26) ;  /* 0x0000000000080947 */ /* 0x002fea0003800000 */
[----:B------:R-:W1:Y:S02]  /*2150*/  SYNCS.PHASECHK.TRANS64.TRYWAIT P0, [UR12], R140 ;  /* 0x0000008cff0075a7 */ /* 0x000e64000800014c */
[----:B-1----:R-:W-:Y:S05]  /*2160*/  @!P0 BRA `(.L_x_27) ;  /* 0x0000007000e08947 */ /* 0x002fea0003800000 */
.L_x_26:
[----:B------:R-:W-:Y:S01]  /*2170*/  UIADD3 UR12, UR10, 0x8100, URZ ;  /* 0x000081000a0c7890 */ /* 0x000fe2000fffe03f */
[----:B------:R-:W-:Y:S01]  /*2180*/  WARPGROUP.ARRIVE ;  /* 0x00000000000079c5 */ /* 0x000fe20000000000 */
[----:B------:R-:W-:Y:S02]  /*2190*/  UISETP.NE.AND UP0, UPT, UR7, URZ, UPT ;  /* 0x0000003f0700728c */ /* 0x000fe4000bf05270 */
[----:B------:R-:W-:Y:S02]  /*21a0*/  USHF.R.U32.HI UR12, URZ, 0x4, UR12 ;  /* 0x000000043f0c7899 */ /* 0x000fe4000801160c */
[----:B------:R-:W-:Y:S02]  /*21b0*/  USEL UR8, UR8, URZ, !UP0 ;  /* 0x0000003f08087287 */ /* 0x000fe4000c000000 */
[----:B------:R-:W-:Y:S02]  /*21c0*/  ULOP3.LUT UR7, UR12, 0x3fff, URZ, 0xc0, !UPT ;  /* 0x00003fff0c077892 */ /* 0x000fe4000f8ec03f */
[----:B------:R-:W-:-:S02]  /*21d0*/  ULOP3.LUT UR12, UR11, 0x10000, URZ, 0xfc, !UPT ;  /* 0x000100000b0c7892 */ /* 0x000fc4000f8efc3f */
[----:B------:R-:W-:Y:S02]  /*21e0*/  ULOP3.LUT UR7, UR7, 0x10000, URZ, 0xfc, !UPT ;  /* 0x0001000007077892 */ /* 0x000fe4000f8efc3f */
[----:B------:R-:W-:Y:S02]  /*21f0*/  UISETP.NE.U32.AND UP0, UPT, UR8, URZ, UPT ;  /* 0x0000003f0800728c */ /* 0x000fe4000bf05070 */
[----:B------:R-:W-:Y:S02]  /*2200*/  ULEA UR12, UR16, UR12, 0x9 ;  /* 0x0000000c100c7291 */ /* 0x000fe4000f8e483f */
[----:B------:R-:W-:Y:S01]  /*2210*/  ULEA UR14, UR16, UR7, 0x9 ;  /* 0x00000007100e7291 */ /* 0x000fe2000f8e483f */
[----:B------:R-:W-:Y:S01]  /*2220*/  UMOV UR13, 0x80000020 ;  /* 0x80000020000d7882 */ /* 0x000fe20000000000 */
[----:B------:R-:W-:Y:S01]  /*2230*/  UMOV UR15, 0x80000020 ;  /* 0x80000020000f7882 */ /* 0x000fe20000000000 */
[----:B------:R-:W-:-:S06]  /*2240*/  UIADD3 UR6, UR6, 0x2, URZ ;  /* 0x0000000206067890 */ /* 0x000fcc000fffe03f */
[----:B------:R-:W-:Y:S01]  /*2250*/  QGMMA.64x128x32.F32.E5M2.E5M2 R24, gdesc[UR12], R24, UP0 ;  /* 0x01e000000c1879f3 */ /* 0x000fe2000bf03818 */
[----:B------:R-:W-:Y:S02]  /*2260*/  UIADD3 UR12, UR12, 0x2, URZ ;  /* 0x000000020c0c7890 */ /* 0x000fe4000fffe03f */
[----:B------:R-:W-:Y:S01]  /*2270*/  UIADD3 UR14, UR14, 0x2, URZ ;  /* 0x000000020e0e7890 */ /* 0x000fe2000fffe03f */
[----:B------:R-:W-:Y:S01]  /*2280*/  UMOV UR13, 0x80000020 ;  /* 0x80000020000d7882 */ /* 0x000fe20000000000 */
[----:B------:R-:W-:Y:S01]  /*2290*/  UMOV UR15, 0x80000020 ;  /* 0x80000020000f7882 */ /* 0x000fe20000000000 */
[----:B------:R-:W-:-:S04]  /*22a0*/  UISETP.NE.AND UP0, UPT, UR6, UR17, UPT ;  /* 0x000000110600728c */ /* 0x000fc8000bf05270 */
[----:B------:R-:W-:-:S06]  /*22b0*/  USEL UR7, URZ, 0x1, UP0 ;  /* 0x000000013f077887 */ /* 0x000fcc0008000000 */
[----:B------:R-:W-:Y:S01]  /*22c0*/  ISETP.NE.AND P0, PT, RZ, UR7, PT ;  /* 0x00000007ff007c0c */ /* 0x000fe2000bf05270 */
[----:B------:R-:W-:Y:S03]  /*22d0*/  QGMMA.64x128x32.F32.E5M2.E5M2 R24, gdesc[UR12], R24, gsb0 ;  /* 0x01e000000c1879f3 */ /* 0x000fe60008003818 */
[----:B------:R-:W-:-:S09]  /*22e0*/  WARPGROUP.DEPBAR.LE gsb0, 0x1 ;  /* 0x00008000000079c5 */ /* 0x000fd20000010100 */
[----:B------:R-:W-:Y:S05]  /*22f0*/  @!P0 BRA `(.L_x_28) ;  /* 0x0000000400088947 */ /* 0x000fea0003800000 */
[----:B------:R-:W-:Y:S02]  /*2300*/  WARPGROUP.DEPBAR.LE gsb0, 0x0 ;  /* 0x00008000000079c5 */ /* 0x000fe40000010000 */
[----:B------:R-:W-:-:S01]  /*2310*/  FADD R143, R24, R143 ;  /* 0x0000008f188f7221 */ /* 0x000fc20000000000 */
[----:B------:R-:W-:Y:S01]  /*2320*/  FADD R138, R25, R138 ;  /* 0x0000008a198a7221 */ /* 0x000fe20000000000 */
        /* <DEDUP_REMOVED lines=62> */
[----:B------:R-:W-:-:S06]  /*2710*/  UMOV UR6, URZ ;  /* 0x0000003f00067c82 */ /* 0x000fcc0008000000 */
.L_x_28:
[----:B------:R-:W-:Y:S05]  /*2720*/  @!P1 BRA `(.L_x_29) ;  /* 0x0000000000049947 */ /* 0x000fea0003800000 */
[----:B------:R-:W-:Y:S01]  /*2730*/  BPT.TRAP 0x1 ;  /* 0x000000040000795c */ /* 0x000fe20000300000 */
.L_x_29:
[----:B------:R-:W-:-:S13]  /*2740*/  ISETP.NE.AND P0, PT, R6, RZ, PT ;  /* 0x000000ff0600720c */ /* 0x000fda0003f05270 */
[----:B01----:R-:W-:-:S05]  /*2750*/  @P0 LEA R140, R13, UR10, 0x3 ;  /* 0x0000000a0d8c0c11 */ /* 0x003fca000f8e18ff */
[----:B------:R-:W-:-:S05]  /*2760*/  @P0 VIADD R140, R140, 0x20 ;  /* 0x000000208c8c0836 */ /* 0x000fca0000000000 */
[----:B------:R-:W-:-:S04]  /*2770*/  @P0 PRMT R140, R5, 0x654, R140 ;  /* 0x00000654058c0816 */ /* 0x000fc8000000008c */
[----:B------:R0:W-:Y:S01]  /*2780*/  @P0 SYNCS.ARRIVE.TRANS64.RED.A1T0 RZ, [R140+URZ], RZ ;  /* 0x000000ff8cff09a7 */ /* 0x0001e2000810043f */
[----:B------:R-:W-:-:S13]  /*2790*/  ISETP.GT.U32.AND P0, PT, R4, 0x1, PT ;  /* 0x000000010400780c */ /* 0x000fda0003f04070 */
[----:B0-----:R-:W-:Y:S05]  /*27a0*/  @P0 BRA `(.L_x_30) ;  /* 0x0000000000040947 */ /* 0x001fea0003800000 */
[----:B------:R-:W-:Y:S01]  /*27b0*/  BPT.TRAP 0x1 ;  /* 0x000000040000795c */ /* 0x000fe20000300000 */
.L_x_30:
[----:B------:R-:W-:Y:S01]  /*27c0*/  UIADD3 UR16, UR16, 0x1, URZ ;  /* 0x0000000110107890 */ /* 0x000fe2000fffe03f */
[C---:B------:R-:W-:Y:S01]  /*27d0*/  ISETP.GT.AND P1, PT, R12.reuse, 0x1, PT ;  /* 0x000000010c00780c */ /* 0x040fe20003f24270 */
[----:B------:R-:W-:Y:S02]  /*27e0*/  VIADD R13, R13, 0x1 ;  /* 0x000000010d0d7836 */ /* 0x000fe40000000000 */
[----:B------:R-:W-:Y:S01]  /*27f0*/  UISETP.NE.AND UP0, UPT, UR16, 0x4, UPT ;  /* 0x000000041000788c */ /* 0x000fe2000bf05270 */
[----:B------:R-:W-:Y:S02]  /*2800*/  VIADD R12, R12, 0xffffffff ;  /* 0xffffffff0c0c7836 */ /* 0x000fe40000000000 */
[C---:B------:R-:W-:Y:S01]  /*2810*/  ISETP.NE.AND P0, PT, R13.reuse, 0x4, PT ;  /* 0x000000040d00780c */ /* 0x040fe20003f05270 */
[----:B------:R-:W-:Y:S02]  /*2820*/  USEL UR8, URZ, 0x1, UP0 ;  /* 0x000000013f087887 */ /* 0x000fe40008000000 */
[----:B------:R-:W-:Y:S01]  /*2830*/  USEL UR16, UR16, URZ, UP0 ;  /* 0x0000003f10107287 */ /* 0x000fe20008000000 */
[----:B------:R-:W-:-:S03]  /*2840*/  SEL R13, R13, RZ, P0 ;  /* 0x000000ff0d0d7207 */ /* 0x000fc60000000000 */
[----:B------:R-:W-:Y:S01]  /*2850*/  LOP3.LUT R144, R144, UR8, RZ, 0x3c, !PT ;  /* 0x0000000890907c12 */ /* 0x000fe2000f8e3cff */
[----:B------:R-:W-:Y:S01]  /*2860*/  UMOV UR8, 0x1 ;  /* 0x0000000100087882 */ /* 0x000fe20000000000 */
[----:B------:R-:W-:Y:S06]  /*2870*/  @P1 BRA `(.L_x_31) ;  /* 0xfffffff800041947 */ /* 0x000fec000383ffff */
.L_x_23:
[----:B------:R-:W-:Y:S01]  /*2880*/  UISETP.NE.AND UP0, UPT, UR6, URZ, UPT ;  /* 0x0000003f0600728c */ /* 0x000fe2000bf05270 */
[----:B01----:R-:W0:Y:S03]  /*2890*/  LDC R12, c[0x0][0x28c] ;  /* 0x0000a300ff0c7b82 */ /* 0x003e260000000800 */
[----:B------:R-:W-:-:S06]  /*28a0*/  USEL UR6, URZ, 0x1, !UP0 ;  /* 0x000000013f067887 */ /* 0x000fcc000c000000 */
[----:B------:R-:W-:Y:S02]  /*28b0*/  ISETP.NE.AND P0, PT, RZ, UR6, PT ;  /* 0x00000006ff007c0c */ /* 0x000fe4000bf05270 */
[----:B0-----:R-:W-:-:S11]  /*28c0*/  ISETP.GE.AND P1, PT, R12, 0x1, PT ;  /* 0x000000010c00780c */ /* 0x001fd60003f26270 */
[----:B------:R-:W-:Y:S05]  /*28d0*/  @!P0 BRA `(.L_x_32) ;  /* 0x0000000400048947 */ /* 0x000fea0003800000 */
[----:B------:R-:W-:Y:S02]  /*28e0*/  WARPGROUP.DEPBAR.LE gsb0, 0x0 ;  /* 0x00008000000079c5 */ /* 0x000fe40000010000 */
[----:B------:R-:W-:Y:S01]  /*28f0*/  FADD R143, R24, R143 ;  /* 0x0000008f188f7221 */ /* 0x000fe20000000000 */
        /* <DEDUP_REMOVED lines=62> */
[----:B------:R-:W-:-:S07]  /*2ce0*/  FADD R16, R16, R87 ;  /* 0x0000005710107221 */ /* 0x000fce0000000000 */
.L_x_32:
[----:B------:R-:W-:Y:S02]  /*2cf0*/  WARPGROUP.DEPBAR.LE gsb0, 0x0 ;  /* 0x00008000000079c5 */ /* 0x000fe40000010000 */
[----:B------:R-:W-:Y:S05]  /*2d00*/  @!P1 BRA `(.L_x_33) ;  /* 0x0000000000489947 */ /* 0x000fea0003800000 */
[----:B------:R-:W-:-:S13]  /*2d10*/  ISETP.NE.AND P0, PT, R142, 0x3, PT ;  /* 0x000000038e00780c */ /* 0x000fda0003f05270 */
[----:B------:R-:W-:Y:S05]  /*2d20*/  @!P0 BRA `(.L_x_34) ;  /* 0x0000000000048947 */ /* 0x000fea0003800000 */
[----:B------:R-:W-:Y:S01]  /*2d30*/  BPT.TRAP 0x1 ;  /* 0x000000040000795c */ /* 0x000fe20000300000 */
.L_x_34:
[----:B------:R-:W-:Y:S01]  /*2d40*/  ISETP.NE.AND P0, PT, R6, RZ, PT ;  /* 0x000000ff0600720c */ /* 0x000fe20003f05270 */
[----:B------:R-:W-:Y:S01]  /*2d50*/  UISETP.LT.AND UP1, UPT, UR9, 0x1, UPT ;  /* 0x000000010900788c */ /* 0x000fe2000bf21270 */
[----:B------:R-:W-:-:S11]  /*2d60*/  IMAD.U32 R13, RZ, RZ, UR10 ;  /* 0x0000000aff0d7e24 */ /* 0x000fd6000f8e00ff */
[----:B------:R-:W-:-:S05]  /*2d70*/  VOTEU.ANY UP0, P0 ;  /* 0x00000000003f7886 */ /* 0x000fca0000000100 */
[----:B------:R-:W-:-:S04]  /*2d80*/  @UP0 USEL UR6, UR9, 0x1, UP1 ;  /* 0x0000000109060887 */ /* 0x000fc80008800000 */
[----:B------:R-:W-:-:S06]  /*2d90*/  @UP0 UIADD3 UR6, UR5, UR9, -UR6 ;  /* 0x0000000905060290 */ /* 0x000fcc000fffe806 */
[----:B------:R-:W-:-:S04]  /*2da0*/  IMAD.U32 R12, RZ, RZ, UR6 ;  /* 0x00000006ff0c7e24 */ /* 0x000fc8000f8e00ff */
[----:B------:R-:W-:-:S05]  /*2db0*/  @P0 IMAD.SHL.U32 R12, R12, 0x8, RZ ;  /* 0x000000080c0c0824 */ /* 0x000fca00078e00ff */
[----:B------:R-:W-:-:S04]  /*2dc0*/  @P0 LOP3.LUT R12, R12, 0x18, RZ, 0xc0, !PT ;  /* 0x000000180c0c0812 */ /* 0x000fc800078ec0ff */
[----:B------:R-:W-:-:S04]  /*2dd0*/  @P0 IADD3 R12, R13, 0x20, R12 ;  /* 0x000000200d0c0810 */ /* 0x000fc80007ffe00c */
[----:B------:R-:W-:-:S04]  /*2de0*/  @P0 PRMT R12, R5, 0x654, R12 ;  /* 0x00000654050c0816 */ /* 0x000fc8000000000c */
[----:B------:R0:W-:Y:S01]  /*2df0*/  @P0 SYNCS.ARRIVE.TRANS64.RED.A1T0 RZ, [R12+URZ], RZ ;  /* 0x000000ff0cff09a7 */ /* 0x0001e2000810043f */
[----:B------:R-:W-:-:S13]  /*2e00*/  ISETP.GT.U32.AND P0, PT, R4, 0x1, PT ;  /* 0x000000010400780c */ /* 0x000fda0003f04070 */
[----:B0-----:R-:W-:Y:S05]  /*2e10*/  @P0 BRA `(.L_x_33) ;  /* 0x0000000000040947 */ /* 0x001fea0003800000 */
[----:B------:R-:W-:Y:S01]  /*2e20*/  BPT.TRAP 0x1 ;  /* 0x000000040000795c */ /* 0x000fe20000300000 */
.L_x_33:
[----:B------:R-:W0:Y:S01]  /*2e30*/  LDC R26, c[0x0][0x288] ;  /* 0x0000a200ff1a7b82 */ /* 0x000e220000000800 */
[----:B------:R-:W-:Y:S01]  /*2e40*/  IMAD.SHL.U32 R10, R10, 0x80, RZ ;  /* 0x000000800a0a7824 */ /* 0x000fe200078e00ff */
[--C-:B------:R-:W-:Y:S01]  /*2e50*/  SHF.R.U32.HI R12, RZ, 0x2, R0.reuse ;  /* 0x00000002ff0c7819 */ /* 0x100fe20000011600 */
[----:B------:R-:W-:Y:S01]  /*2e60*/  IMAD.SHL.U32 R29, R11, 0x80, RZ ;  /* 0x000000800b1d7824 */ /* 0x000fe200078e00ff */
[----:B------:R-:W-:Y:S01]  /*2e70*/  LOP3.LUT R24, R0, 0x60, RZ, 0xc0, !PT ;  /* 0x0000006000187812 */ /* 0x000fe200078ec0ff */
[----:B------:R-:W-:Y:S01]  /*2e80*/  ULDC UR6, c[0x0][0x284] ;  /* 0x0000a10000067ab9 */ /* 0x000fe20000000800 */
[----:B------:R-:W-:Y:S02]  /*2e90*/  SHF.R.U32.HI R25, RZ, 0x7, R0 ;  /* 0x00000007ff197819 */ /* 0x000fe40000011600 */
[----:B------:R-:W-:Y:S02]  /*2ea0*/  LOP3.LUT R13, R12, 0x7, RZ, 0xc0, !PT ;  /* 0x000000070c0d7812 */ /* 0x000fe400078ec0ff */
[----:B------:R-:W-:-:S02]  /*2eb0*/  SHF.R.U32.HI R24, RZ, 0x1, R24 ;  /* 0x00000001ff187819 */ /* 0x000fc40000011618 */
[----:B------:R-:W-:Y:S02]  /*2ec0*/  LOP3.LUT R12, R25, 0x1, RZ, 0xc0, !PT ;  /* 0x00000001190c7812 */ /* 0x000fe400078ec0ff */
[----:B------:R-:W-:Y:S02]  /*2ed0*/  IADD3 R27, RZ, -R24, -R13 ;  /* 0x80000018ff1b7210 */ /* 0x000fe40007ffe80d */
[----:B------:R-:W-:Y:S01]  /*2ee0*/  LOP3.LUT R25, R0, 0x3, RZ, 0xc0, !PT ;  /* 0x0000000300197812 */ /* 0x000fe200078ec0ff */
[C---:B------:R-:W-:Y:S02]  /*2ef0*/  IMAD.SHL.U32 R28, R12.reuse, 0x40, RZ ;  /* 0x000000400c1c7824 */ /* 0x040fe400078e00ff */
[----:B------:R-:W-:-:S03]  /*2f00*/  IMAD R12, R12, -0x40, R27 ;  /* 0xffffffc00c0c7824 */ /* 0x000fc600078e021b */
[----:B------:R-:W-:Y:S01]  /*2f10*/  LOP3.LUT R13, R28, 0x40, R13, 0xe2, !PT ;  /* 0x000000401c0d7812 */ /* 0x000fe200078ee20d */
[----:B------:R-:W-:Y:S01]  /*2f20*/  IMAD.MOV.U32 R28, RZ, RZ, -0x1 ;  /* 0xffffffffff1c7424 */ /* 0x000fe200078e00ff */
[----:B0-----:R-:W-:Y:S01]  /*2f30*/  ISETP.GE.AND P0, PT, R10, R26, PT ;  /* 0x0000001a0a00720c */ /* 0x001fe20003f06270 */
[----:B------:R-:W-:Y:S01]  /*2f40*/  IMAD R31, R25, -0x2, R26 ;  /* 0xfffffffe191f7824 */ /* 0x000fe200078e021a */
[----:B------:R-:W-:Y:S01]  /*2f50*/  IADD3 R34, -R29, UR6, R12 ;  /* 0x000000061d227c10 */ /* 0x000fe2000fffe10c */
[----:B------:R-:W-:Y:S01]  /*2f60*/  IMAD.WIDE R26, R11, 0x80, RZ ;  /* 0x000000800b1a7825 */ /* 0x000fe200078e02ff */
[----:B------:R-:W-:-:S03]  /*2f70*/  ISETP.GE.OR P0, PT, R29, UR6, P0 ;  /* 0x000000061d007c0c */ /* 0x000fc60008706670 */
[----:B------:R-:W-:Y:S01]  /*2f80*/  IMAD.SHL.U32 R25, R0, 0x2, RZ ;  /* 0x0000000200197824 */ /* 0x000fe200078e00ff */
[----:B------:R-:W-:Y:S01]  /*2f90*/  LOP3.LUT R35, R26, R13, R24, 0xfe, !PT ;  /* 0x0000000d1a237212 */ /* 0x000fe200078efe18 */
[----:B------:R-:W-:-:S03]  /*2fa0*/  IMAD.IADD R29, R31, 0x1, -R10 ;  /* 0x000000011f1d7824 */ /* 0x000fc600078e0a0a */
[----:B------:R-:W-:-:S05]  /*2fb0*/  LOP3.LUT R24, R10, 0x6, R25, 0xf8, !PT ;  /* 0x000000060a187812 */ /* 0x000fca00078ef819 */
[----:B------:R-:W-:Y:S05]  /*2fc0*/  @P0 BRA `(.L_x_35) ;  /* 0x0000004400c00947 */ /* 0x000fea0003800000 */
[----:B------:R-:W0:Y:S01]  /*2fd0*/  LDC.64 R32, c[0x0][0x5c8] ;  /* 0x00017200ff207b82 */ /* 0x000e220000000a00 */
[----:B------:R-:W-:Y:S01]  /*2fe0*/  SHF.R.S32.HI R30, RZ, 0x1f, R7 ;  /* 0x0000001fff1e7819 */ /* 0x000fe20000011407 */
[----:B------:R-:W-:Y:S01]  /*2ff0*/  ULDC.64 UR6, c[0x0][0x5d0] ;  /* 0x0001740000067ab9 */ /* 0x000fe20000000a00 */
[----:B------:R-:W-:Y:S01]  /*3000*/  SHF.R.S32.HI R25, RZ, 0x1f, R24 ;  /* 0x0000001fff197819 */ /* 0x000fe20000011418 */
[----:B------:R-:W-:Y:S02]  /*3010*/  BSSY B0, `(.L_x_35) ;  /* 0x000046b000007945 */ /* 0x000fe40003800000 */
[----:B------:R-:W-:-:S04]  /*3020*/  IMAD R10, R30, UR6, RZ ;  /* 0x000000061e0a7c24 */ /* 0x000fc8000f8e02ff */
[C---:B------:R-:W-:Y:S02]  /*3030*/  IMAD R13, R7.reuse, UR7, R10 ;  /* 0x00000007070d7c24 */ /* 0x040fe4000f8e020a */
[----:B------:R-:W-:Y:S01]  /*3040*/  IMAD.WIDE.U32 R10, R7, UR6, R24 ;  /* 0x00000006070a7c25 */ /* 0x000fe2000f8e0018 */
[----:B------:R-:W-:-:S03]  /*3050*/  ULDC.64 UR6, c[0x0][0x5c0] ;  /* 0x0001700000067ab9 */ /* 0x000fc60000000a00 */
[----:B------:R-:W-:Y:S02]  /*3060*/  IMAD.IADD R11, R11, 0x1, R13 ;  /* 0x000000010b0b7824 */ /* 0x000fe400078e020d */
[----:B0-----:R-:W-:-:S04]  /*3070*/  IMAD R12, R27, R32, RZ ;  /* 0x000000201b0c7224 */ /* 0x001fc800078e02ff */
[C---:B------:R-:W-:Y:S02]  /*3080*/  IMAD R31, R35.reuse, R33, R12 ;  /* 0x00000021231f7224 */ /* 0x040fe400078e020c */
[----:B------:R-:W-:-:S04]  /*3090*/  IMAD.WIDE.U32 R12, R35, R32, R10 ;  /* 0x00000020230c7225 */ /* 0x000fc800078e000a */
[----:B------:R-:W-:Y:S01]  /*30a0*/  IMAD.IADD R13, R13, 0x1, R31 ;  /* 0x000000010d0d7824 */ /* 0x000fe200078e021f */
[----:B------:R-:W-:Y:S02]  /*30b0*/  LEA R10, P0, R32, R12, 0x3 ;  /* 0x0000000c200a7211 */ /* 0x000fe400078018ff */
[----:B------:R-:W-:Y:S02]  /*30c0*/  IADD3 R12, P1, R12, UR6, RZ ;  /* 0x000000060c0c7c10 */ /* 0x000fe4000ff3e0ff */
[----:B------:R-:W-:Y:S02]  /*30d0*/  LEA.HI.X R11, R32, R13, R33, 0x3, P0 ;  /* 0x0000000d200b7211 */ /* 0x000fe400000f1c21 */
[----:B---3-5:R-:W-:Y:S02]  /*30e0*/  FSETP.NEU.AND P0, PT, R9, RZ, PT ;  /* 0x000000ff0900720b */ /* 0x028fe40003f0d000 */
[----:B------:R-:W-:Y:S02]  /*30f0*/  IADD3 R10, P3, R10, UR6, RZ ;  /* 0x000000060a0a7c10 */ /* 0x000fe4000ff7e0ff */
[----:B------:R-:W-:-:S02]  /*3100*/  IADD3.X R13, R13, UR7, RZ, P1, !PT ;  /* 0x000000070d0d7c10 */ /* 0x000fc40008ffe4ff */
[----:B------:R-:W-:-:S07]  /*3110*/  IADD3.X R11, R11, UR7, RZ, P3, !PT ;  /* 0x000000070b0b7c10 */ /* 0x000fce0009ffe4ff */
[----:B------:R-:W-:Y:S05]  /*3120*/  @!P0 BRA `(.L_x_36) ;  /* 0x00000034005c8947 */ /* 0x000fea0003800000 */
[----:B------:R-:W-:Y:S01]  /*3130*/  ULDC.64 UR6, c[0x0][0x5b8] ;  /* 0x00016e0000067ab9 */ /* 0x000fe20000000a00 */
[----:B------:R-:W-:Y:S01]  /*3140*/  ISETP.GE.AND P0, PT, R34, 0x1, PT ;  /* 0x000000012200780c */ /* 0x000fe20003f06270 */
[----:B------:R-:W-:Y:S01]  /*3150*/  IMAD R32, R30, UR6, RZ ;  /* 0x000000061e207c24 */ /* 0x000fe2000f8e02ff */
[----:B------:R-:W-:Y:S01]  /*3160*/  ULDC.64 UR10, c[0x0][0x5a8] ;  /* 0x00016a00000a7ab9 */ /* 0x000fe20000000a00 */
[----:B------:R-:W-:Y:S01]  /*3170*/  IMAD.WIDE.U32 R30, R7, UR6, R24 ;  /* 0x00000006071e7c25 */ /* 0x000fe2000f8e0018 */
[----:B------:R-:W-:Y:S01]  /*3180*/  ISETP.LT.OR P4, PT, R29, 0x1, !P0 ;  /* 0x000000011d00780c */ /* 0x000fe20004781670 */
[----:B------:R-:W-:Y:S02]  /*3190*/  BSSY B1, `(.L_x_37) ;  /* 0x000000c000017945 */ /* 0x000fe40003800000 */
[----:B------:R-:W-:Y:S01]  /*31a0*/  IMAD R7, R7, UR7, R32 ;  /* 0x0000000707077c24 */ /* 0x000fe2000f8e0220 */
[----:B------:R-:W-:-:S03]  /*31b0*/  ULDC.64 UR6, c[0x0][0x5b0] ;  /* 0x00016c0000067ab9 */ /* 0x000fc60000000a00 */
[----:B------:R-:W-:Y:S02]  /*31c0*/  IMAD.IADD R31, R31, 0x1, R7 ;  /* 0x000000011f1f7824 */ /* 0x000fe400078e0207 */
[----:B------:R-:W-:Y:S02]  /*31d0*/  IMAD R7, R27, UR6, RZ ;  /* 0x000000061b077c24 */ /* 0x000fe4000f8e02ff */
[----:B------:R-:W-:-:S04]  /*31e0*/  IMAD.WIDE.U32 R24, R35, UR6, R30 ;  /* 0x0000000623187c25 */ /* 0x000fc8000f8e001e */
[----:B------:R-:W-:Y:S01]  /*31f0*/  IMAD R7, R35, UR7, R7 ;  /* 0x0000000723077c24 */ /* 0x000fe2000f8e0207 */
[----:B------:R-:W-:-:S04]  /*3200*/  IADD3 R24, P1, R24, UR10, RZ ;  /* 0x0000000a18187c10 */ /* 0x000fc8000ff3e0ff */
[--C-:B------:R-:W-:Y:S02]  /*3210*/  IADD3.X R25, R25, UR11, R7.reuse, P1, !PT ;  /* 0x0000000b19197c10 */ /* 0x100fe40008ffe407 */
[----:B------:R-:W-:Y:S01]  /*3220*/  PRMT R7, RZ, 0x7610, R7 ;  /* 0x00007610ff077816 */ /* 0x000fe20000000007 */
[----:B------:R-:W-:Y:S06]  /*3230*/  @P4 BRA `(.L_x_38) ;  /* 0x0000000000044947 */ /* 0x000fec0003800000 */
[----:B------:R0:W5:Y:S02]  /*3240*/  LDG.E.U8 R7, desc[UR18][R24.64] ;  /* 0x0000001218077981 */ /* 0x000164000c1e1100 */
.L_x_38:
[----:B------:R-:W-:Y:S05]  /*3250*/  BSYNC B1 ;  /* 0x0000000000017941 */ /* 0x000fea0003800000 */
.L_x_37:
[----:B-----5:R-:W-:Y:S01]  /*3260*/  LOP3.LUT R7, R7, 0xff, RZ, 0xc0, !PT ;  /* 0x000000ff07077812 */ /* 0x020fe200078ec0ff */
[----:B------:R-:W-:Y:S01]  /*3270*/  BSSY B1, `(.L_x_39) ;  /* 0x000000b000017945 */ /* 0x000fe20003800000 */
[----:B------:R-:W-:Y:S02]  /*3280*/  ISETP.LT.OR P3, PT, R29, 0x2, !P0 ;  /* 0x000000021d00780c */ /* 0x000fe40004761670 */
[----:B------:R-:W-:-:S05]  /*3290*/  F2FP.F16.E5M2.UNPACK_B R7, R7 ;  /* 0x00000007ff07723e */ /* 0x000fca00020004ff */
[----:B------:R-:W-:Y:S01]  /*32a0*/  HADD2.F32 R32, -RZ, R7.H0_H0 ;  /* 0x20000007ff207230 */ /* 0x000fe20000004100 */
[----:B------:R-:W-:-:S04]  /*32b0*/  PRMT R7, RZ, 0x7610, R7 ;  /* 0x00007610ff077816 */ /* 0x000fc80000000007 */
[----:B------:R-:W-:-:S04]  /*32c0*/  FMUL R32, R32, R9 ;  /* 0x0000000920207220 */ /* 0x000fc80000400000 */
[----:B--2---:R-:W-:-:S05]  /*32d0*/  FFMA R32, R143, R8, R32 ;  /* 0x000000088f207223 */ /* 0x004fca0000000020 */
[----:B------:R-:W-:-:S05]  /*32e0*/  F2FP.SATFINITE.E5M2.F32.PACK_AB_MERGE_C R33, RZ, R32, RZ ;  /* 0x00000020ff21723e */ /* 0x000fca00048060ff */
[----:B------:R1:W-:Y:S01]  /*32f0*/  @!P4 STG.E.U8 desc[UR18][R12.64], R33 ;  /* 0x000000210c00c986 */ /* 0x0003e2000c101112 */
[----:B------:R-:W-:Y:S05]  /*3300*/  @P3 BRA `(.L_x_40) ;  /* 0x0000000000043947 */ /* 0x000fea0003800000 */
[----:B------:R2:W5:Y:S02]  /*3310*/  LDG.E.U8 R7, desc[UR18][R24.64+0x1] ;  /* 0x0000011218077981 */ /* 0x000564000c1e1100 */
.L_x_40:
[----:B------:R-:W-:Y:S05]  /*3320*/  BSYNC B1 ;  /* 0x0000000000017941 */ /* 0x000fea0003800000 */
.L_x_39:
[----:B-----5:R-:W-:Y:S01]  /*3330*/  LOP3.LUT R7, R7, 0xff, RZ, 0xc0, !PT ;  /* 0x000000ff07077812 */ /* 0x020fe200078ec0ff */
[----:B------:R-:W-:Y:S01]  /*3340*/  BSSY B1, `(.L_x_41) ;  /* 0x0000013000017945 */ /* 0x000fe20003800000 */
[----:B-1----:R-:W-:Y:S02]  /*3350*/  IADD3 R33, P1, R35, 0x8, RZ ;  /* 0x0000000823217810 */ /* 0x002fe40007f3e0ff */
[----:B------:R-:W-:-:S03]  /*3360*/  F2FP.F16.E5M2.UNPACK_B R7, R7 ;  /* 0x00000007ff07723e */ /* 0x000fc600020004ff */
[----:B------:R-:W-:Y:S01]  /*3370*/  IMAD.X R27, RZ, RZ, R27, P1 ;  /* 0x000000ffff1b7224 */ /* 0x000fe200008e061b */
[----:B------:R-:W-:Y:S01]  /*3380*/  ISETP.GE.AND P1, PT, R34, 0x9, PT ;  /* 0x000000092200780c */ /* 0x000fe20003f26270 */
[----:B------:R-:W-:Y:S02]  /*3390*/  HADD2.F32 R26, -RZ, R7.H0_H0 ;  /* 0x20000007ff1a7230 */ /* 0x000fe40000004100 */
[----:B------:R-:W-:Y:S01]  /*33a0*/  IMAD.WIDE.U32 R30, R33, UR6, R30 ;  /* 0x00000006211e7c25 */ /* 0x000fe2000f8e001e */
[----:B------:R-:W-:-:S03]  /*33b0*/  ISETP.LT.OR P5, PT, R29, 0x1, !P1 ;  /* 0x000000011d00780c */ /* 0x000fc60004fa1670 */
[----:B------:R-:W-:Y:S01]  /*33c0*/  FMUL R7, R26, R9 ;  /* 0x000000091a077220 */ /* 0x000fe20000400000 */
[----:B------:R-:W-:-:S03]  /*33d0*/  IMAD R26, R27, UR6, RZ ;  /* 0x000000061b1a7c24 */ /* 0x000fc6000f8e02ff */
[----:B------:R-:W-:Y:S01]  /*33e0*/  FFMA R7, R138, R8, R7 ;  /* 0x000000088a077223 */ /* 0x000fe20000000007 */
[----:B------:R-:W-:Y:S01]  /*33f0*/  IMAD R33, R33, UR7, R26 ;  /* 0x0000000721217c24 */ /* 0x000fe2000f8e021a */
[----:B------:R-:W-:-:S03]  /*3400*/  IADD3 R26, P4, R30, UR10, RZ ;  /* 0x0000000a1e1a7c10 */ /* 0x000fc6000ff9e0ff */
[----:B------:R-:W-:Y:S02]  /*3410*/  F2FP.SATFINITE.E5M2.F32.PACK_AB_MERGE_C R35, RZ, R7, RZ ;  /* 0x00000007ff23723e */ /* 0x000fe400048060ff */
[----:B------:R-:W-:Y:S02]  /*3420*/  IADD3.X R27, R31, UR11, R33, P4, !PT ;  /* 0x0000000b1f1b7c10 */ /* 0x000fe4000a7fe421 */
[----:B------:R-:W-:Y:S01]  /*3430*/  PRMT R7, RZ, 0x7610, R7 ;  /* 0x00007610ff077816 */ /* 0x000fe20000000007 */
[----:B------:R1:W-:Y:S01]  /*3440*/  @!P3 STG.E.U8 desc[UR18][R12.64+0x1], R35 ;  /* 0x000001230c00b986 */ /* 0x0003e2000c101112 */
[----:B------:R-:W-:Y:S05]  /*3450*/  @P5 BRA `(.L_x_42) ;  /* 0x0000000000045947 */ /* 0x000fea0003800000 */
[----:B------:R3:W5:Y:S02]  /*3460*/  LDG.E.U8 R7, desc[UR18][R26.64] ;  /* 0x000000121a077981 */ /* 0x000764000c1e1100 */
.L_x_42:
[----:B------:R-:W-:Y:S05]  /*3470*/  BSYNC B1 ;  /* 0x0000000000017941 */ /* 0x000fea0003800000 */
.L_x_41:
[----:B-----5:R-:W-:Y:S01]  /*3480*/  LOP3.LUT R7, R7, 0xff, RZ, 0xc0, !PT ;  /* 0x000000ff07077812 */ /* 0x020fe200078ec0ff */
[----:B------:R-:W-:Y:S01]  /*3490*/  BSSY B1, `(.L_x_43) ;  /* 0x000000b000017945 */ /* 0x000fe20003800000 */
[----:B------:R-:W-:Y:S02]  /*34a0*/  ISETP.LT.OR P3, PT, R29, 0x2, !P1 ;  /* 0x000000021d00780c */ /* 0x000fe40004f61670 */
[----:B------:R-:W-:-:S05]  /*34b0*/  F2FP.F16.E5M2.UNPACK_B R7, R7 ;  /* 0x00000007ff07723e */ /* 0x000fca00020004ff */
[----:B------:R-:W-:Y:S01]  /*34c0*/  HADD2.F32 R30, -RZ, R7.H0_H0 ;  /* 0x20000007ff1e7230 */ /* 0x000fe20000004100 */
[----:B------:R-:W-:-:S04]  /*34d0*/  PRMT R7, RZ, 0x7610, R7 ;  /* 0x00007610ff077816 */ /* 0x000fc80000000007 */
[----:B------:R-:W-:-:S04]  /*34e0*/  FMUL R30, R30, R9 ;  /* 0x000000091e1e7220 */ /* 0x000fc80000400000 */
[----:B------:R-:W-:-:S05]  /*34f0*/  FFMA R30, R141, R8, R30 ;  /* 0x000000088d1e7223 */ /* 0x000fca000000001e */
[----:B------:R-:W-:-:S05]  /*3500*/  F2FP.SATFINITE.E5M2.F32.PACK_AB_MERGE_C R31, RZ, R30, RZ ;  /* 0x0000001eff1f723e */ /* 0x000fca00048060ff */
[----:B------:R4:W-:Y:S01]  /*3510*/  @!P5 STG.E.U8 desc[UR18][R10.64], R31 ;  /* 0x0000001f0a00d986 */ /* 0x0009e2000c101112 */
[----:B------:R-:W-:Y:S05]  /*3520*/  @P3 BRA `(.L_x_44) ;  /* 0x0000000000043947 */ /* 0x000fea0003800000 */
[----:B------:R0:W5:Y:S02]  /*3530*/  LDG.E.U8 R7, desc[UR18][R26.64+0x1] ;  /* 0x000001121a077981 */ /* 0x000164000c1e1100 */
.L_x_44:
[----:B------:R-:W-:Y:S05]  /*3540*/  BSYNC B1 ;  /* 0x0000000000017941 */ /* 0x000fea0003800000 */
.L_x_43:
[----:B-----5:R-:W-:Y:S01]  /*3550*/  LOP3.LUT R7, R7, 0xff, RZ, 0xc0, !PT ;  /* 0x000000ff07077812 */ /* 0x020fe200078ec0ff */
[----:B------:R-:W-:Y:S01]  /*3560*/  BSSY B1, `(.L_x_45) ;  /* 0x000000b000017945 */ /* 0x000fe20003800000 */
[----:B------:R-:W-:Y:S02]  /*3570*/  ISETP.LT.OR P4, PT, R29, 0x9, !P0 ;  /* 0x000000091d00780c */ /* 0x000fe40004781670 */
[----:B------:R-:W-:-:S05]  /*3580*/  F2FP.F16.E5M2.UNPACK_B R7, R7 ;  /* 0x00000007ff07723e */ /* 0x000fca00020004ff */
[----:B------:R-:W-:-:S05]  /*3590*/  HADD2.F32 R30, -RZ, R7.H0_H0 ;  /* 0x20000007ff1e7230 */ /* 0x000fca0000004100 */
[----:B------:R-:W-:-:S04]  /*35a0*/  FMUL R7, R30, R9 ;  /* 0x000000091e077220 */ /* 0x000fc80000400000 */
[----:B------:R-:W-:-:S05]  /*35b0*/  FFMA R7, R136, R8, R7 ;  /* 0x0000000888077223 */ /* 0x000fca0000000007 */
[----:B----4-:R-:W-:Y:S02]  /*35c0*/  F2FP.SATFINITE.E5M2.F32.PACK_AB_MERGE_C R31, RZ, R7, RZ ;  /* 0x00000007ff1f723e */ /* 0x010fe400048060ff */
[----:B------:R-:W-:-:S03]  /*35d0*/  PRMT R7, RZ, 0x7610, R7 ;  /* 0x00007610ff077816 */ /* 0x000fc60000000007 */
[----:B------:R4:W-:Y:S01]  /*35e0*/  @!P3 STG.E.U8 desc[UR18][R10.64+0x1], R31 ;  /* 0x0000011f0a00b986 */ /* 0x0009e2000c101112 */
[----:B------:R-:W-:Y:S05]  /*35f0*/  @P4 BRA `(.L_x_46) ;  /* 0x0000000000044947 */ /* 0x000fea0003800000 */
[----:B------:R0:W5:Y:S02]  /*3600*/  LDG.E.U8 R7, desc[UR18][R24.64+0x8] ;  /* 0x0000081218077981 */ /* 0x000164000c1e1100 */
.L_x_46:
[----:B------:R-:W-:Y:S05]  /*3610*/  BSYNC B1 ;  /* 0x0000000000017941 */ /* 0x000fea0003800000 */
.L_x_45:
        /* <DEDUP_REMOVED lines=8> */
[----:B----4-:R-:W-:-:S05]  /*36a0*/  F2FP.SATFINITE.E5M2.F32.PACK_AB_MERGE_C R31, RZ, R30, RZ ;  /* 0x0000001eff1f723e */ /* 0x010fca00048060ff */
[----:B------:R4:W-:Y:S01]  /*36b0*/  @!P4 STG.E.U8 desc[UR18][R12.64+0x8], R31 ;  /* 0x0000081f0c00c986 */ /* 0x0009e2000c101112 */
[----:B------:R-:W-:Y:S05]  /*36c0*/  @P3 BRA `(.L_x_48) ;  /* 0x0000000000043947 */ /* 0x000fea0003800000 */
[----:B------:R0:W5:Y:S02]  /*36d0*/  LDG.E.U8 R7, desc[UR18][R24.64+0x9] ;  /* 0x0000091218077981 */ /* 0x000164000c1e1100 */
.L_x_48:
[----:B------:R-:W-:Y:S05]  /*36e0*/  BSYNC B1 ;  /* 0x0000000000017941 */ /* 0x000fea0003800000 */
.L_x_47:
        /* <DEDUP_REMOVED lines=12> */
.L_x_50:
[----:B------:R-:W-:Y:S05]  /*37b0*/  BSYNC B1 ;  /* 0x0000000000017941 */ /* 0x000fea0003800000 */
.L_x_49:
        /* <DEDUP_REMOVED lines=12> */
.L_x_52:
[----:B------:R-:W-:Y:S05]  /*3880*/  BSYNC B1 ;  /* 0x0000000000017941 */ /* 0x000fea0003800000 */
.L_x_51:
        /* <DEDUP_REMOVED lines=12> */
.L_x_54:
[----:B------:R-:W-:Y:S05]  /*3950*/  BSYNC B1 ;  /* 0x0000000000017941 */ /* 0x000fea0003800000 */
.L_x_53:
        /* <DEDUP_REMOVED lines=12> */
.L_x_56:
[----:B------:R-:W-:Y:S05]  /*3a20*/  BSYNC B1 ;  /* 0x0000000000017941 */ /* 0x000fea0003800000 */
.L_x_55:
        /* <DEDUP_REMOVED lines=12> */
.L_x_58:
[----:B------:R-:W-:Y:S05]  /*3af0*/  BSYNC B1 ;  /* 0x0000000000017941 */ /* 0x000fea0003800000 */
.L_x_57:
        /* <DEDUP_REMOVED lines=12> */
.L_x_60:
[----:B------:R-:W-:Y:S05]  /*3bc0*/  BSYNC B1 ;  /* 0x0000000000017941 */ /* 0x000fea0003800000 */
.L_x_59:
        /* <DEDUP_REMOVED lines=12> */
.L_x_62:
[----:B------:R-:W-:Y:S05]  /*3c90*/  BSYNC B1 ;  /* 0x0000000000017941 */ /* 0x000fea0003800000 */
.L_x_61:
        /* <DEDUP_REMOVED lines=12> */
.L_x_64:
[----:B------:R-:W-:Y:S05]  /*3d60*/  BSYNC B1 ;  /* 0x0000000000017941 */ /* 0x000fea0003800000 */
.L_x_63:
        /* <DEDUP_REMOVED lines=12> */
.L_x_66:
[----:B------:R-:W-:Y:S05]  /*3e30*/  BSYNC B1 ;  /* 0x0000000000017941 */ /* 0x000fea0003800000 */
.L_x_65:
        /* <DEDUP_REMOVED lines=12> */
.L_x_68:
[----:B------:R-:W-:Y:S05]  /*3f00*/  BSYNC B1 ;  /* 0x0000000000017941 */ /* 0x000fea0003800000 */
.L_x_67:
        /* <DEDUP_REMOVED lines=12> */
.L_x_70:
[----:B------:R-:W-:Y:S05]  /*3fd0*/  BSYNC B1 ;  /* 0x0000000000017941 */ /* 0x000fea0003800000 */
.L_x_69:
        /* <DEDUP_REMOVED lines=12> */
.L_x_72:
[----:B------:R-:W-:Y:S05]  /*40a0*/  BSYNC B1 ;  /* 0x0000000000017941 */ /* 0x000fea0003800000 */
.L_x_71:
        /* <DEDUP_REMOVED lines=12> */
.L_x_74:
[----:B------:R-:W-:Y:S05]  /*4170*/  BSYNC B1 ;  /* 0x0000000000017941 */ /* 0x000fea0003800000 */
.L_x_73:
        /* <DEDUP_REMOVED lines=12> */
.L_x_76:
[----:B------:R-:W-:Y:S05]  /*4240*/  BSYNC B1 ;  /* 0x0000000000017941 */ /* 0x000fea0003800000 */
.L_x_75:
        /* <DEDUP_REMOVED lines=12> */
.L_x_78:
[----:B------:R-:W-:Y:S05]  /*4310*/  BSYNC B1 ;  /* 0x0000000000017941 */ /* 0x000fea0003800000 */
.L_x_77:
        /* <DEDUP_REMOVED lines=12> */
.L_x_80:
[----:B------:R-:W-:Y:S05]  /*43e0*/  BSYNC B1 ;  /* 0x0000000000017941 */ /* 0x000fea0003800000 */
.L_x_79:
        /* <DEDUP_REMOVED lines=12> */
.L_x_82:
[----:B------:R-:W-:Y:S05]  /*44b0*/  BSYNC B1 ;  /* 0x0000000000017941 */ /* 0x000fea0003800000 */
.L_x_81:
        /* <DEDUP_REMOVED lines=12> */
.L_x_84:
[----:B------:R-:W-:Y:S05]  /*4580*/  BSYNC B1 ;  /* 0x0000000000017941 */ /* 0x000fea0003800000 */
.L_x_83:
        /* <DEDUP_REMOVED lines=12> */
.L_x_86:
[----:B------:R-:W-:Y:S05]  /*4650*/  BSYNC B1 ;  /* 0x0000000000017941 */ /* 0x000fea0003800000 */
.L_x_85:
        /* <DEDUP_REMOVED lines=12> */
.L_x_88:
[----:B------:R-:W-:Y:S05]  /*4720*/  BSYNC B1 ;  /* 0x0000000000017941 */ /* 0x000fea0003800000 */
.L_x_87:
        /* <DEDUP_REMOVED lines=12> */
.L_x_90:
[----:B------:R-:W-:Y:S05]  /*47f0*/  BSYNC B1 ;  /* 0x0000000000017941 */ /* 0x000fea0003800000 */
.L_x_89:
        /* <DEDUP_REMOVED lines=12> */
.L_x_92:
[----:B------:R-:W-:Y:S05]  /*48c0*/  BSYNC B1 ;  /* 0x0000000000017941 */ /* 0x000fea0003800000 */
.L_x_91:
        /* <DEDUP_REMOVED lines=12> */
.L_x_94:
[----:B------:R-:W-:Y:S05]  /*4990*/  BSYNC B1 ;  /* 0x0000000000017941 */ /* 0x000fea0003800000 */
.L_x_93:
        /* <DEDUP_REMOVED lines=12> */
.L_x_96:
[----:B------:R-:W-:Y:S05]  /*4a60*/  BSYNC B1 ;  /* 0x0000000000017941 */ /* 0x000fea0003800000 */
.L_x_95:
        /* <DEDUP_REMOVED lines=12> */
.L_x_98:
[----:B------:R-:W-:Y:S05]  /*4b30*/  BSYNC B1 ;  /* 0x0000000000017941 */ /* 0x000fea0003800000 */
.L_x_97:
        /* <DEDUP_REMOVED lines=12> */
.L_x_100:
[----:B------:R-:W-:Y:S05]  /*4c00*/  BSYNC B1 ;  /* 0x0000000000017941 */ /* 0x000fea0003800000 */
.L_x_99:
        /* <DEDUP_REMOVED lines=12> */
.L_x_102:
[----:B------:R-:W-:Y:S05]  /*4cd0*/  BSYNC B1 ;  /* 0x0000000000017941 */ /* 0x000fea0003800000 */
.L_x_101:
        /* <DEDUP_REMOVED lines=12> */
.L_x_104:
[----:B------:R-:W-:Y:S05]  /*4da0*/  BSYNC B1 ;  /* 0x0000000000017941 */ /* 0x000fea0003800000 */
.L_x_103:
        /* <DEDUP_REMOVED lines=12> */
.L_x_106:
[----:B------:R-:W-:Y:S05]  /*4e70*/  BSYNC B1 ;  /* 0x0000000000017941 */ /* 0x000fea0003800000 */
.L_x_105:
        /* <DEDUP_REMOVED lines=12> */
.L_x_108:
[----:B------:R-:W-:Y:S05]  /*4f40*/  BSYNC B1 ;  /* 0x0000000000017941 */ /* 0x000fea0003800000 */
.L_x_107:
        /* <DEDUP_REMOVED lines=12> */
.L_x_110:
[----:B------:R-:W-:Y:S05]  /*5010*/  BSYNC B1 ;  /* 0x0000000000017941 */ /* 0x000fea0003800000 */
.L_x_109:
        /* <DEDUP_REMOVED lines=12> */
.L_x_112:
[----:B------:R-:W-:Y:S05]  /*50e0*/  BSYNC B1 ;  /* 0x0000000000017941 */ /* 0x000fea0003800000 */
.L_x_111:
        /* <DEDUP_REMOVED lines=12> */
.L_x_114:
[----:B------:R-:W-:Y:S05]  /*51b0*/  BSYNC B1 ;  /* 0x0000000000017941 */ /* 0x000fea0003800000 */
.L_x_113:
        /* <DEDUP_REMOVED lines=12> */
.L_x_116:
[----:B------:R-:W-:Y:S05]  /*5280*/  BSYNC B1 ;  /* 0x0000000000017941 */ /* 0x000fea0003800000 */
.L_x_115:
        /* <DEDUP_REMOVED lines=12> */
.L_x_118:
[----:B------:R-:W-:Y:S05]  /*5350*/  BSYNC B1 ;  /* 0x0000000000017941 */ /* 0x000fea0003800000 */
.L_x_117:
        /* <DEDUP_REMOVED lines=12> */
.L_x_120:
[----:B------:R-:W-:Y:S05]  /*5420*/  BSYNC B1 ;  /* 0x0000000000017941 */ /* 0x000fea0003800000 */
.L_x_119:
        /* <DEDUP_REMOVED lines=12> */
.L_x_122:
[----:B------:R-:W-:Y:S05]  /*54f0*/  BSYNC B1 ;  /* 0x0000000000017941 */ /* 0x000fea0003800000 */
.L_x_121:
        /* <DEDUP_REMOVED lines=12> */
.L_x_124:
[----:B------:R-:W-:Y:S05]  /*55c0*/  BSYNC B1 ;  /* 0x0000000000017941 */ /* 0x000fea0003800000 */
.L_x_123:
        /* <DEDUP_REMOVED lines=12> */
.L_x_126:
[----:B------:R-:W-:Y:S05]  /*5690*/  BSYNC B1 ;  /* 0x0000000000017941 */ /* 0x000fea0003800000 */
.L_x_125:
        /* <DEDUP_REMOVED lines=12> */
.L_x_128:
[----:B------:R-:W-:Y:S05]  /*5760*/  BSYNC B1 ;  /* 0x0000000000017941 */ /* 0x000fea0003800000 */
.L_x_127:
        /* <DEDUP_REMOVED lines=12> */
.L_x_130:
[----:B------:R-:W-:Y:S05]  /*5830*/  BSYNC B1 ;  /* 0x0000000000017941 */ /* 0x000fea0003800000 */
.L_x_129:
        /* <DEDUP_REMOVED lines=12> */
.L_x_132:
[----:B------:R-:W-:Y:S05]  /*5900*/  BSYNC B1 ;  /* 0x0000000000017941 */ /* 0x000fea0003800000 */
.L_x_131:
        /* <DEDUP_REMOVED lines=12> */
.L_x_134:
[----:B------:R-:W-:Y:S05]  /*59d0*/  BSYNC B1 ;  /* 0x0000000000017941 */ /* 0x000fea0003800000 */
.L_x_133:
        /* <DEDUP_REMOVED lines=12> */
.L_x_136:
[----:B------:R-:W-:Y:S05]  /*5aa0*/  BSYNC B1 ;  /* 0x0000000000017941 */ /* 0x000fea0003800000 */
.L_x_135:
        /* <DEDUP_REMOVED lines=12> */
.L_x_138:
[----:B------:R-:W-:Y:S05]  /*5b70*/  BSYNC B1 ;  /* 0x0000000000017941 */ /* 0x000fea0003800000 */
.L_x_137:
        /* <DEDUP_REMOVED lines=12> */
.L_x_140:
[----:B------:R-:W-:Y:S05]  /*5c40*/  BSYNC B1 ;  /* 0x0000000000017941 */ /* 0x000fea0003800000 */
.L_x_139:
        /* <DEDUP_REMOVED lines=12> */
.L_x_142:
[----:B------:R-:W-:Y:S05]  /*5d10*/  BSYNC B1 ;  /* 0x0000000000017941 */ /* 0x000fea0003800000 */
.L_x_141:
        /* <DEDUP_REMOVED lines=12> */
.L_x_144:
[----:B------:R-:W-:Y:S05]  /*5de0*/  BSYNC B1 ;  /* 0x0000000000017941 */ /* 0x000fea0003800000 */
.L_x_143:
        /* <DEDUP_REMOVED lines=12> */
.L_x_146:
[----:B------:R-:W-:Y:S05]  /*5eb0*/  BSYNC B1 ;  /* 0x0000000000017941 */ /* 0x000fea0003800000 */
.L_x_145:
        /* <DEDUP_REMOVED lines=12> */
.L_x_148:
[----:B------:R-:W-:Y:S05]  /*5f80*/  BSYNC B1 ;  /* 0x0000000000017941 */ /* 0x000fea0003800000 */
.L_x_147:
        /* <DEDUP_REMOVED lines=12> */
.L_x_150:
[----:B------:R-:W-:Y:S05]  /*6050*/  BSYNC B1 ;  /* 0x0000000000017941 */ /* 0x000fea0003800000 */
.L_x_149:
        /* <DEDUP_REMOVED lines=12> */
.L_x_152:
[----:B------:R-:W-:Y:S05]  /*6120*/  BSYNC B1 ;  /* 0x0000000000017941 */ /* 0x000fea0003800000 */
.L_x_151:
        /* <DEDUP_REMOVED lines=12> */
.L_x_154:
[----:B------:R-:W-:Y:S05]  /*61f0*/  BSYNC B1 ;  /* 0x0000000000017941 */ /* 0x000fea0003800000 */
.L_x_153:
        /* <DEDUP_REMOVED lines=8> */
[----:B0-----:R-:W-:-:S05]  /*6280*/  F2FP.SATFINITE.E5M2.F32.PACK_AB_MERGE_C R19, RZ, R20, RZ ;  /* 0x00000014ff13723e */ /* 0x001fca00048060ff */
[----:B------:R0:W-:Y:S01]  /*6290*/  @!P4 STG.E.U8 desc[UR18][R10.64+0x70], R19 ;  /* 0x000070130a00c986 */ /* 0x0001e2000c101112 */
[----:B------:R-:W-:Y:S05]  /*62a0*/  @P3 BRA `(.L_x_156) ;  /* 0x0000000000043947 */ /* 0x000fea0003800000 */
[----:B------:R0:W5:Y:S02]  /*62b0*/  LDG.E.U8 R7, desc[UR18][R26.64+0x71] ;  /* 0x000071121a077981 */ /* 0x000164000c1e1100 */
.L_x_156:
[----:B------:R-:W-:Y:S05]  /*62c0*/  BSYNC B1 ;  /* 0x0000000000017941 */ /* 0x000fea0003800000 */
.L_x_155:
[----:B-----5:R-:W-:Y:S01]  /*62d0*/  LOP3.LUT R7, R7, 0xff, RZ, 0xc0, !PT ;  /* 0x000000ff07077812 */ /* 0x020fe200078ec0ff */
[----:B------:R-:W-:Y:S01]  /*62e0*/  BSSY B1, `(.L_x_157) ;  /* 0x000000b000017945 */ /* 0x000fe20003800000 */
[----:B------:R-:W-:Y:S02]  /*62f0*/  ISETP.LT.OR P4, PT, R29, 0x79, !P0 ;  /* 0x000000791d00780c */ /* 0x000fe40004781670 */
[----:B------:R-:W-:-:S05]  /*6300*/  F2FP.F16.E5M2.UNPACK_B R7, R7 ;  /* 0x00000007ff07723e */ /* 0x000fca00020004ff */
[----:B------:R-:W-:-:S05]  /*6310*/  HADD2.F32 R20, -RZ, R7.H0_H0 ;  /* 0x20000007ff147230 */ /* 0x000fca0000004100 */
[----:B------:R-:W-:-:S04]  /*6320*/  FMUL R7, R20, R9 ;  /* 0x0000000914077220 */ /* 0x000fc80000400000 */
[----:B------:R-:W-:-:S05]  /*6330*/  FFMA R7, R18, R8, R7 ;  /* 0x0000000812077223 */ /* 0x000fca0000000007 */
[----:B0-----:R-:W-:Y:S02]  /*6340*/  F2FP.SATFINITE.E5M2.F32.PACK_AB_MERGE_C R19, RZ, R7, RZ ;  /* 0x00000007ff13723e */ /* 0x001fe400048060ff */
[----:B------:R-:W-:-:S03]  /*6350*/  PRMT R7, RZ, 0x7610, R7 ;  /* 0x00007610ff077816 */ /* 0x000fc60000000007 */
[----:B------:R0:W-:Y:S01]  /*6360*/  @!P3 STG.E.U8 desc[UR18][R10.64+0x71], R19 ;  /* 0x000071130a00b986 */ /* 0x0001e2000c101112 */
[----:B------:R-:W-:Y:S05]  /*6370*/  @P4 BRA `(.L_x_158) ;  /* 0x0000000000044947 */ /* 0x000fea0003800000 */
[----:B------:R0:W5:Y:S02]  /*6380*/  LDG.E.U8 R7, desc[UR18][R24.64+0x78] ;  /* 0x0000781218077981 */ /* 0x000164000c1e1100 */
.L_x_158:
[----:B------:R-:W-:Y:S05]  /*6390*/  BSYNC B1 ;  /* 0x0000000000017941 */ /* 0x000fea0003800000 */
.L_x_157:
        /* <DEDUP_REMOVED lines=12> */
.L_x_160:
[----:B------:R-:W-:Y:S05]  /*6460*/  BSYNC B1 ;  /* 0x0000000000017941 */ /* 0x000fea0003800000 */
.L_x_159:
        /* <DEDUP_REMOVED lines=12> */
.L_x_162:
[----:B------:R-:W-:Y:S05]  /*6530*/  BSYNC B1 ;  /* 0x0000000000017941 */ /* 0x000fea0003800000 */
.L_x_161:
[----:B-----5:R-:W-:Y:S01]  /*6540*/  LOP3.LUT R7, R7, 0xff, RZ, 0xc0, !PT ;  /* 0x000000ff07077812 */ /* 0x020fe200078ec0ff */
[----:B------:R-:W-:Y:S01]  /*6550*/  BSSY B1, `(.L_x_163) ;  /* 0x000000b000017945 */ /* 0x000fe20003800000 */
[----:B------:R-:W-:Y:S02]  /*6560*/  ISETP.LT.OR P1, PT, R29, 0x7a, !P1 ;  /* 0x0000007a1d00780c */ /* 0x000fe40004f21670 */
[----:B------:R-:W-:-:S05]  /*6570*/  F2FP.F16.E5M2.UNPACK_B R7, R7 ;  /* 0x00000007ff07723e */ /* 0x000fca00020004ff */
[----:B01----:R-:W-:Y:S01]  /*6580*/  HADD2.F32 R12, -RZ, R7.H0_H0 ;  /* 0x20000007ff0c7230 */ /* 0x003fe20000004100 */
[----:B------:R-:W-:-:S04]  /*6590*/  PRMT R7, RZ, 0x7610, R7 ;  /* 0x00007610ff077816 */ /* 0x000fc80000000007 */
[----:B------:R-:W-:-:S04]  /*65a0*/  FMUL R12, R12, R9 ;  /* 0x000000090c0c7220 */ /* 0x000fc80000400000 */
[----:B------:R-:W-:-:S05]  /*65b0*/  FFMA R12, R17, R8, R12 ;  /* 0x00000008110c7223 */ /* 0x000fca000000000c */
[----:B------:R-:W-:-:S05]  /*65c0*/  F2FP.SATFINITE.E5M2.F32.PACK_AB_MERGE_C R13, RZ, R12, RZ ;  /* 0x0000000cff0d723e */ /* 0x000fca00048060ff */
[----:B------:R0:W-:Y:S01]  /*65d0*/  @!P3 STG.E.U8 desc[UR18][R10.64+0x78], R13 ;  /* 0x0000780d0a00b986 */ /* 0x0001e2000c101112 */
[----:B------:R-:W-:Y:S05]  /*65e0*/  @P1 BRA `(.L_x_164) ;  /* 0x0000000000041947 */ /* 0x000fea0003800000 */
[----:B------:R1:W5:Y:S02]  /*65f0*/  LDG.E.U8 R7, desc[UR18][R26.64+0x79] ;  /* 0x000079121a077981 */ /* 0x000364000c1e1100 */
.L_x_164:
[----:B------:R-:W-:Y:S05]  /*6600*/  BSYNC B1 ;  /* 0x0000000000017941 */ /* 0x000fea0003800000 */
.L_x_163:
[----:B------:R-:W-:Y:S05]  /*6610*/  @P1 BRA `(.L_x_165) ;  /* 0x0000001000281947 */ /* 0x000fea0003800000 */
[----:B-----5:R-:W-:-:S04]  /*6620*/  LOP3.LUT R7, R7, 0xff, RZ, 0xc0, !PT ;  /* 0x000000ff07077812 */ /* 0x020fc800078ec0ff */
[----:B------:R-:W-:-:S05]  /*6630*/  F2FP.F16.E5M2.UNPACK_B R7, R7 ;  /* 0x00000007ff07723e */ /* 0x000fca00020004ff */
[----:B------:R-:W-:-:S05]  /*6640*/  HADD2.F32 R12, -RZ, R7.H0_H0 ;  /* 0x20000007ff0c7230 */ /* 0x000fca0000004100 */
[----:B------:R-:W-:-:S04]  /*6650*/  FMUL R7, R12, R9 ;  /* 0x000000090c077220 */ /* 0x000fc80000400000 */
[----:B------:R-:W-:-:S05]  /*6660*/  FFMA R7, R16, R8, R7 ;  /* 0x0000000810077223 */ /* 0x000fca0000000007 */
[----:B------:R-:W-:-:S05]  /*6670*/  F2FP.SATFINITE.E5M2.F32.PACK_AB_MERGE_C R7, RZ, R7, RZ ;  /* 0x00000007ff07723e */ /* 0x000fca00048060ff */
[----:B------:R0:W-:Y:S01]  /*6680*/  STG.E.U8 desc[UR18][R10.64+0x79], R7 ;  /* 0x000079070a007986 */ /* 0x0001e2000c101112 */
[----:B------:R-:W-:Y:S05]  /*6690*/  BRA `(.L_x_165) ;  /* 0x0000001000087947 */ /* 0x000fea0003800000 */
.L_x_36:
[----:B------:R-:W-:Y:S01]  /*66a0*/  ISETP.GE.AND P1, PT, R34, 0x1, PT ;  /* 0x000000012200780c */ /* 0x000fe20003f26270 */
[-C--:B--2---:R-:W-:Y:S01]  /*66b0*/  FMUL R143, R143, R8.reuse ;  /* 0x000000088f8f7220 */ /* 0x084fe20000400000 */
[-C--:B------:R-:W-:Y:S01]  /*66c0*/  FMUL R138, R138, R8.reuse ;  /* 0x000000088a8a7220 */ /* 0x080fe20000400000 */
[----:B------:R-:W-:Y:S01]  /*66d0*/  ISETP.GE.AND P0, PT, R34, 0x9, PT ;  /* 0x000000092200780c */ /* 0x000fe20003f06270 */
[-C--:B------:R-:W-:Y:S01]  /*66e0*/  FMUL R141, R141, R8.reuse ;  /* 0x000000088d8d7220 */ /* 0x080fe20000400000 */
[C---:B------:R-:W-:Y:S01]  /*66f0*/  ISETP.LT.OR P4, PT, R29.reuse, 0x1, !P1 ;  /* 0x000000011d00780c */ /* 0x040fe20004f81670 */
[-C--:B------:R-:W-:Y:S01]  /*6700*/  FMUL R136, R136, R8.reuse ;  /* 0x0000000888887220 */ /* 0x080fe20000400000 */
[----:B------:R-:W-:Y:S01]  /*6710*/  ISETP.LT.OR P5, PT, R29, 0x2, !P1 ;  /* 0x000000021d00780c */ /* 0x000fe20004fa1670 */
[-C--:B------:R-:W-:Y:S01]  /*6720*/  FMUL R139, R139, R8.reuse ;  /* 0x000000088b8b7220 */ /* 0x080fe20000400000 */
[----:B------:R-:W-:Y:S01]  /*6730*/  F2FP.SATFINITE.E5M2.F32.PACK_AB_MERGE_C R143, RZ, R143, RZ ;  /* 0x0000008fff8f723e */ /* 0x000fe200048060ff */
[----:B------:R-:W-:Y:S01]  /*6740*/  FMUL R134, R134, R8 ;  /* 0x0000000886867220 */ /* 0x000fe20000400000 */
[----:B------:R-:W-:Y:S01]  /*6750*/  F2FP.SATFINITE.E5M2.F32.PACK_AB_MERGE_C R7, RZ, R138, RZ ;  /* 0x0000008aff07723e */ /* 0x000fe200048060ff */
[-C--:B------:R-:W-:Y:S01]  /*6760*/  FMUL R137, R137, R8.reuse ;  /* 0x0000000889897220 */ /* 0x080fe20000400000 */
[C---:B------:R-:W-:Y:S01]  /*6770*/  ISETP.LT.OR P3, PT, R29.reuse, 0x1, !P0 ;  /* 0x000000011d00780c */ /* 0x040fe20004761670 */
[-C--:B------:R-:W-:Y:S01]  /*6780*/  FMUL R132, R132, R8.reuse ;  /* 0x0000000884847220 */ /* 0x080fe20000400000 */
[----:B------:R-:W-:Y:S01]  /*6790*/  ISETP.LT.OR P6, PT, R29, 0xa, !P1 ;  /* 0x0000000a1d00780c */ /* 0x000fe20004fc1670 */
[-C--:B------:R-:W-:Y:S01]  /*67a0*/  FMUL R135, R135, R8.reuse ;  /* 0x0000000887877220 */ /* 0x080fe20000400000 */
[----:B------:R-:W-:Y:S01]  /*67b0*/  F2FP.SATFINITE.E5M2.F32.PACK_AB_MERGE_C R141, RZ, R141, RZ ;  /* 0x0000008dff8d723e */ /* 0x000fe200048060ff */
[----:B------:R-:W-:Y:S01]  /*67c0*/  @!P4 STG.E.U8 desc[UR18][R12.64], R143 ;  /* 0x0000008f0c00c986 */ /* 0x000fe2000c101112 */
[C---:B------:R-:W-:Y:S01]  /*67d0*/  ISETP.LT.OR P4, PT, R29.reuse, 0x2, !P0 ;  /* 0x000000021d00780c */ /* 0x040fe20004781670 */
[----:B------:R-:W-:Y:S01]  /*67e0*/  FMUL R130, R130, R8 ;  /* 0x0000000882827220 */ /* 0x000fe20000400000 */
[----:B------:R-:W-:Y:S01]  /*67f0*/  F2FP.SATFINITE.E5M2.F32.PACK_AB_MERGE_C R25, RZ, R136, RZ ;  /* 0x00000088ff19723e */ /* 0x000fe200048060ff */
[----:B------:R0:W-:Y:S01]  /*6800*/  @!P5 STG.E.U8 desc[UR18][R12.64+0x1], R7 ;  /* 0x000001070c00d986 */ /* 0x0001e2000c101112 */
[----:B------:R-:W-:Y:S01]  /*6810*/  ISETP.LT.OR P5, PT, R29, 0x9, !P1 ;  /* 0x000000091d00780c */ /* 0x000fe20004fa1670 */
[-C--:B------:R-:W-:Y:S01]  /*6820*/  FMUL R133, R133, R8.reuse ;  /* 0x0000000885857220 */ /* 0x080fe20000400000 */
[----:B------:R-:W-:Y:S01]  /*6830*/  F2FP.SATFINITE.E5M2.F32.PACK_AB_MERGE_C R139, RZ, R139, RZ ;  /* 0x0000008bff8b723e */ /* 0x000fe200048060ff */
[----:B------:R-:W-:Y:S01]  /*6840*/  @!P3 STG.E.U8 desc[UR18][R10.64], R141 ;  /* 0x0000008d0a00b986 */ /* 0x000fe2000c101112 */
[----:B------:R-:W-:Y:S01]  /*6850*/  ISETP.LT.OR P3, PT, R29, 0x9, !P0 ;  /* 0x000000091d00780c */ /* 0x000fe20004761670 */
[-C--:B------:R-:W-:Y:S01]  /*6860*/  FMUL R128, R128, R8.reuse ;  /* 0x0000000880807220 */ /* 0x080fe20000400000 */
[----:B------:R-:W-:Y:S01]  /*6870*/  F2FP.SATFINITE.E5M2.F32.PACK_AB_MERGE_C R137, RZ, R137, RZ ;  /* 0x00000089ff89723e */ /* 0x000fe200048060ff */
[-C--:B------:R-:W-:Y:S01]  /*6880*/  FMUL R131, R131, R8.reuse ;  /* 0x0000000883837220 */ /* 0x080fe20000400000 */
[----:B------:R-:W-:Y:S01]  /*6890*/  F2FP.SATFINITE.E5M2.F32.PACK_AB_MERGE_C R135, RZ, R135, RZ ;  /* 0x00000087ff87723e */ /* 0x000fe200048060ff */
[----:B------:R1:W-:Y:S01]  /*68a0*/  @!P4 STG.E.U8 desc[UR18][R10.64+0x1], R25 ;  /* 0x000001190a00c986 */ /* 0x0003e2000c101112 */
[C---:B------:R-:W-:Y:S01]  /*68b0*/  ISETP.LT.OR P4, PT, R29.reuse, 0xa, !P0 ;  /* 0x0000000a1d00780c */ /* 0x040fe20004781670 */
[----:B------:R-:W-:Y:S01]  /*68c0*/  FMUL R126, R126, R8 ;  /* 0x000000087e7e7220 */ /* 0x000fe20000400000 */
[----:B0-----:R-:W-:Y:S01]  /*68d0*/  F2FP.SATFINITE.E5M2.F32.PACK_AB_MERGE_C R7, RZ, R134, RZ ;  /* 0x00000086ff07723e */ /* 0x001fe200048060ff */
[----:B------:R-:W-:Y:S01]  /*68e0*/  @!P5 STG.E.U8 desc[UR18][R12.64+0x8], R139 ;  /* 0x0000088b0c00d986 */ /* 0x000fe2000c101112 */
[----:B------:R-:W-:Y:S01]  /*68f0*/  ISETP.LT.OR P5, PT, R29, 0x11, !P1 ;  /* 0x000000111d00780c */ /* 0x000fe20004fa1670 */
[-C--:B------:R-:W-:Y:S01]  /*6900*/  FMUL R129, R129, R8.reuse ;  /* 0x0000000881817220 */ /* 0x080fe20000400000 */
[----:B------:R-:W-:Y:S01]  /*6910*/  F2FP.SATFINITE.E5M2.F32.PACK_AB_MERGE_C R133, RZ, R133, RZ ;  /* 0x00000085ff85723e */ /* 0x000fe200048060ff */
[----:B------:R0:W-:Y:S01]  /*6920*/  @!P6 STG.E.U8 desc[UR18][R12.64+0x9], R7 ;  /* 0x000009070c00e986 */ /* 0x0001e2000c101112 */
[----:B------:R-:W-:Y:S01]  /*6930*/  ISETP.LT.OR P6, PT, R29, 0x12, !P1 ;  /* 0x000000121d00780c */ /* 0x000fe20004fc1670 */
[----:B------:R-:W-:Y:S01]  /*6940*/  FMUL R124, R124, R8 ;  /* 0x000000087c7c7220 */ /* 0x000fe20000400000 */
[----:B------:R-:W-:Y:S01]  /*6950*/  F2FP.SATFINITE.E5M2.F32.PACK_AB_MERGE_C R131, RZ, R131, RZ ;  /* 0x00000083ff83723e */ /* 0x000fe200048060ff */
[----:B------:R-:W-:Y:S01]  /*6960*/  @!P3 STG.E.U8 desc[UR18][R10.64+0x8], R137 ;  /* 0x000008890a00b986 */ /* 0x000fe2000c101112 */
[----:B-1----:R-:W-:Y:S01]  /*6970*/  F2FP.SATFINITE.E5M2.F32.PACK_AB_MERGE_C R25, RZ, R132, RZ ;  /* 0x00000084ff19723e */ /* 0x002fe200048060ff */
[-C--:B------:R-:W-:Y:S01]  /*6980*/  FMUL R127, R127, R8.reuse ;  /* 0x000000087f7f7220 */ /* 0x080fe20000400000 */
[C---:B------:R-:W-:Y:S01]  /*6990*/  ISETP.LT.OR P3, PT, R29.reuse, 0x11, !P0 ;  /* 0x000000111d00780c */ /* 0x040fe20004761670 */
[-C--:B------:R-:W-:Y:S01]  /*69a0*/  FMUL R122, R122, R8.reuse ;  /* 0x000000087a7a7220 */ /* 0x080fe20000400000 */
[----:B------:R-:W-:Y:S01]  /*69b0*/  F2FP.SATFINITE.E5M2.F32.PACK_AB_MERGE_C R129, RZ, R129, RZ ;  /* 0x00000081ff81723e */ /* 0x000fe200048060ff */
[----:B------:R1:W-:Y:S01]  /*69c0*/  @!P4 STG.E.U8 desc[UR18][R10.64+0x9], R25 ;  /* 0x000009190a00c986 */ /* 0x0003e2000c101112 */
[----:B------:R-:W-:Y:S01]  /*69d0*/  ISETP.LT.OR P4, PT, R29, 0x12, !P0 ;  /* 0x000000121d00780c */ /* 0x000fe20004781670 */
[----:B------:R-:W-:Y:S01]  /*69e0*/  FMUL R125, R125, R8 ;  /* 0x000000087d7d7220 */ /* 0x000fe20000400000 */
[----:B0-----:R-:W-:Y:S01]  /*69f0*/  F2FP.SATFINITE.E5M2.F32.PACK_AB_MERGE_C R7, RZ, R130, RZ ;  /* 0x00000082ff07723e */ /* 0x001fe200048060ff */
[----:B------:R-:W-:Y:S01]  /*6a00*/  @!P5 STG.E.U8 desc[UR18][R12.64+0x10], R135 ;  /* 0x000010870c00d986 */ /* 0x000fe2000c101112 */
[C---:B------:R-:W-:Y:S01]  /*6a10*/  ISETP.LT.OR P5, PT, R29.reuse, 0x19, !P1 ;  /* 0x000000191d00780c */ /* 0x040fe20004fa1670 */
[-C--:B------:R-:W-:Y:S01]  /*6a20*/  FMUL R120, R120, R8.reuse ;  /* 0x0000000878787220 */ /* 0x080fe20000400000 */
[----:B------:R-:W-:Y:S01]  /*6a30*/  F2FP.SATFINITE.E5M2.F32.PACK_AB_MERGE_C R127, RZ, R127, RZ ;  /* 0x0000007fff7f723e */ /* 0x000fe200048060ff */
[----:B------:R0:W-:Y:S01]  /*6a40*/  @!P6 STG.E.U8 desc[UR18][R12.64+0x11], R7 ;  /* 0x000011070c00e986 */ /* 0x0001e2000c101112 */
[----:B------:R-:W-:Y:S01]  /*6a50*/  ISETP.LT.OR P6, PT, R29, 0x1a, !P1 ;  /* 0x0000001a1d00780c */ /* 0x000fe20004fc1670 */
[-C--:B------:R-:W-:Y:S01]  /*6a60*/  FMUL R123, R123, R8.reuse ;  /* 0x000000087b7b7220 */ /* 0x080fe20000400000 */
[----:B------:R-:W-:Y:S01]  /*6a70*/  FMUL R118, R118, R8 ;  /* 0x0000000876767220 */ /* 0x000fe20000400000 */
[----:B-1----:R-:W-:Y:S01]  /*6a80*/  F2FP.SATFINITE.E5M2.F32.PACK_AB_MERGE_C R25, RZ, R128, RZ ;  /* 0x00000080ff19723e */ /* 0x002fe200048060ff */
[----:B------:R-:W-:Y:S01]  /*6a90*/  @!P3 STG.E.U8 desc[UR18][R10.64+0x10], R133 ;  /* 0x000010850a00b986 */ /* 0x000fe2000c101112 */
[----:B------:R-:W-:Y:S01]  /*6aa0*/  ISETP.LT.OR P3, PT, R29, 0x19, !P0 ;  /* 0x000000191d00780c */ /* 0x000fe20004761670 */
        /* <DEDUP_REMOVED lines=35> */
[----:B------:R-:W-:Y:S01]  /*6ce0*/  ISETP.LT.OR P3, PT, R29, 0x29, !P0 ;  /* 0x000000291d00780c */ /* 0x000fe20004761670 */
[-C--:B------:R-:W-:Y:S01]  /*6cf0*/  FMUL R111, R111, R8.reuse ;  /* 0x000000086f6f7220 */ /* 0x080fe20000400000 */
[-C--:B------:R-:W-:Y:S01]  /*6d00*/  FMUL R106, R106, R8.reuse ;  /* 0x000000086a6a7220 */ /* 0x080fe20000400000 */
        /* <DEDUP_REMOVED lines=104> */
[----:B------:R-:W-:-:S02]  /*7390*/  ISETP.LT.OR P3, PT, R29, 0x59, !P0 ;  /* 0x000000591d00780c */ /* 0x000fc40004761670 */
[----:B------:R-:W-:Y:S01]  /*73a0*/  F2FP.SATFINITE.E5M2.F32.PACK_AB_MERGE_C R21, RZ, R21, RZ ;  /* 0x00000015ff15723e */ /* 0x000fe200048060ff */
[----:B------:R1:W-:Y:S01]  /*73b0*/  @!P4 STG.E.U8 desc[UR18][R10.64+0x51], R25 ;  /* 0x000051190a00c986 */ /* 0x0003e2000c101112 */
[C---:B------:R-:W-:Y:S02]  /*73c0*/  ISETP.LT.OR P4, PT, R29.reuse, 0x5a, !P0 ;  /* 0x0000005a1d00780c */ /* 0x040fe40004781670 */
[----:B0-----:R-:W-:Y:S01]  /*73d0*/  F2FP.SATFINITE.E5M2.F32.PACK_AB_MERGE_C R7, RZ, R94, RZ ;  /* 0x0000005eff07723e */ /* 0x001fe200048060ff */
[----:B------:R-:W-:Y:S01]  /*73e0*/  @!P5 STG.E.U8 desc[UR18][R12.64+0x58], R99 ;  /* 0x000058630c00d986 */ /* 0x000fe2000c101112 */
[C---:B------:R-:W-:Y:S02]  /*73f0*/  ISETP.LT.OR P5, PT, R29.reuse, 0x61, !P1 ;  /* 0x000000611d00780c */ /* 0x040fe40004fa1670 */
[----:B------:R-:W-:Y:S01]  /*7400*/  F2FP.SATFINITE.E5M2.F32.PACK_AB_MERGE_C R15, RZ, R15, RZ ;  /* 0x0000000fff0f723e */ /* 0x000fe200048060ff */
[----:B------:R0:W-:Y:S01]  /*7410*/  @!P6 STG.E.U8 desc[UR18][R12.64+0x59], R7 ;  /* 0x000059070c00e986 */ /* 0x0001e2000c101112 */
[----:B------:R-:W-:-:S02]  /*7420*/  ISETP.LT.OR P6, PT, R29, 0x62, !P1 ;  /* 0x000000621d00780c */ /* 0x000fc40004fc1670 */
[----:B------:R-:W-:Y:S01]  /*7430*/  F2FP.SATFINITE.E5M2.F32.PACK_AB_MERGE_C R17, RZ, R17, RZ ;  /* 0x00000011ff11723e */ /* 0x000fe200048060ff */
[----:B------:R-:W-:Y:S01]  /*7440*/  @!P3 STG.E.U8 desc[UR18][R10.64+0x58], R97 ;  /* 0x000058610a00b986 */ /* 0x000fe2000c101112 */
[----:B-1----:R-:W-:Y:S02]  /*7450*/  F2FP.SATFINITE.E5M2.F32.PACK_AB_MERGE_C R25, RZ, R92, RZ ;  /* 0x0000005cff19723e */ /* 0x002fe400048060ff */
[----:B------:R-:W-:-:S03]  /*7460*/  ISETP.LT.OR P3, PT, R29, 0x61, !P0 ;  /* 0x000000611d00780c */ /* 0x000fc60004761670 */
[----:B------:R1:W-:Y:S01]  /*7470*/  @!P4 STG.E.U8 desc[UR18][R10.64+0x59], R25 ;  /* 0x000059190a00c986 */ /* 0x0003e2000c101112 */
[C---:B------:R-:W-:Y:S02]  /*7480*/  ISETP.LT.OR P4, PT, R29.reuse, 0x62, !P0 ;  /* 0x000000621d00780c */ /* 0x040fe40004781670 */
[----:B0-----:R-:W-:Y:S01]  /*7490*/  F2FP.SATFINITE.E5M2.F32.PACK_AB_MERGE_C R7, RZ, R90, RZ ;  /* 0x0000005aff07723e */ /* 0x001fe200048060ff */
[----:B------:R-:W-:Y:S01]  /*74a0*/  @!P5 STG.E.U8 desc[UR18][R12.64+0x60], R93 ;  /* 0x0000605d0c00d986 */ /* 0x000fe2000c101112 */
[----:B------:R-:W-:-:S03]  /*74b0*/  ISETP.LT.OR P5, PT, R29, 0x69, !P1 ;  /* 0x000000691d00780c */ /* 0x000fc60004fa1670 */
[----:B------:R0:W-:Y:S01]  /*74c0*/  @!P6 STG.E.U8 desc[UR18][R12.64+0x61], R7 ;  /* 0x000061070c00e986 */ /* 0x0001e2000c101112 */
[C---:B------:R-:W-:Y:S02]  /*74d0*/  ISETP.LT.OR P6, PT, R29.reuse, 0x6a, !P1 ;  /* 0x0000006a1d00780c */ /* 0x040fe40004fc1670 */
[----:B-1----:R-:W-:Y:S01]  /*74e0*/  F2FP.SATFINITE.E5M2.F32.PACK_AB_MERGE_C R25, RZ, R88, RZ ;  /* 0x00000058ff19723e */ /* 0x002fe200048060ff */
[----:B------:R-:W-:Y:S01]  /*74f0*/  @!P3 STG.E.U8 desc[UR18][R10.64+0x60], R95 ;  /* 0x0000605f0a00b986 */ /* 0x000fe2000c101112 */
        /* <DEDUP_REMOVED lines=11> */
[----:B------:R-:W-:Y:S01]  /*75b0*/  @!P4 STG.E.U8 desc[UR18][R10.64+0x69], R25 ;  /* 0x000069190a00c986 */ /* 0x000fe2000c101112 */
[C---:B------:R-:W-:Y:S02]  /*75c0*/  ISETP.LT.OR P4, PT, R29.reuse, 0x79, !P1 ;  /* 0x000000791d00780c */ /* 0x040fe40004f81670 */
[C---:B------:R-:W-:Y:S01]  /*75d0*/  ISETP.LT.OR P1, PT, R29.reuse, 0x7a, !P1 ;  /* 0x0000007a1d00780c */ /* 0x040fe20004f21670 */
[----:B------:R1:W-:Y:S01]  /*75e0*/  @!P5 STG.E.U8 desc[UR18][R12.64+0x70], R23 ;  /* 0x000070170c00d986 */ /* 0x0003e2000c101112 */
[C---:B------:R-:W-:Y:S02]  /*75f0*/  ISETP.LT.OR P5, PT, R29.reuse, 0x72, !P0 ;  /* 0x000000721d00780c */ /* 0x040fe400047a1670 */
[----:B0-----:R-:W-:Y:S01]  /*7600*/  F2FP.SATFINITE.E5M2.F32.PACK_AB_MERGE_C R7, RZ, R18, RZ ;  /* 0x00000012ff07723e */ /* 0x001fe200048060ff */
[----:B------:R0:W-:Y:S01]  /*7610*/  @!P6 STG.E.U8 desc[UR18][R12.64+0x71], R19 ;  /* 0x000071130c00e986 */ /* 0x0001e2000c101112 */
[C---:B------:R-:W-:Y:S02]  /*7620*/  ISETP.LT.OR P6, PT, R29.reuse, 0x79, !P0 ;  /* 0x000000791d00780c */ /* 0x040fe400047c1670 */
[----:B------:R-:W-:Y:S01]  /*7630*/  ISETP.LT.OR P0, PT, R29, 0x7a, !P0 ;  /* 0x0000007a1d00780c */ /* 0x000fe20004701670 */
[----:B------:R2:W-:Y:S01]  /*7640*/  @!P3 STG.E.U8 desc[UR18][R10.64+0x70], R21 ;  /* 0x000070150a00b986 */ /* 0x0005e2000c101112 */
[----:B-1----:R-:W-:-:S05]  /*7650*/  F2FP.SATFINITE.E5M2.F32.PACK_AB_MERGE_C R23, RZ, R16, RZ ;  /* 0x00000010ff17723e */ /* 0x002fca00048060ff */
[----:B------:R2:W-:Y:S01]  /*7660*/  @!P5 STG.E.U8 desc[UR18][R10.64+0x71], R7 ;  /* 0x000071070a00d986 */ /* 0x0005e2000c101112 */
[----:B0-----:R-:W-:-:S03]  /*7670*/  F2FP.SATFINITE.E5M2.F32.PACK_AB_MERGE_C R19, RZ, R14, RZ ;  /* 0x0000000eff13723e */ /* 0x001fc600048060ff */
[----:B------:R2:W-:Y:S04]  /*7680*/  @!P4 STG.E.U8 desc[UR18][R12.64+0x78], R15 ;  /* 0x0000780f0c00c986 */ /* 0x0005e8000c101112 */
[----:B------:R2:W-:Y:S04]  /*7690*/  @!P1 STG.E.U8 desc[UR18][R12.64+0x79], R19 ;  /* 0x000079130c009986 */ /* 0x0005e8000c101112 */
[----:B------:R2:W-:Y:S04]  /*76a0*/  @!P6 STG.E.U8 desc[UR18][R10.64+0x78], R17 ;  /* 0x000078110a00e986 */ /* 0x0005e8000c101112 */
[----:B------:R2:W-:Y:S02]  /*76b0*/  @!P0 STG.E.U8 desc[UR18][R10.64+0x79], R23 ;  /* 0x000079170a008986 */ /* 0x0005e4000c101112 */
.L_x_165:
[----:B------:R-:W-:Y:S05]  /*76c0*/  BSYNC B0 ;  /* 0x0000000000007941 */ /* 0x000fea0003800000 */
.L_x_35:
[----:B------:R-:W-:Y:S01]  /*76d0*/  ULDC UR6, c[0x0][0xc] ;  /* 0x0000030000067ab9 */ /* 0x000fe20000000800 */
[----:B------:R-:W-:Y:S01]  /*76e0*/  ULDC UR7, c[0x0][0x10] ;  /* 0x0000040000077ab9 */ /* 0x000fe20000000800 */
[----:B0-2--5:R-:W0:Y:S01]  /*76f0*/  LDC R7, c[0x0][0x14] ;  /* 0x00000500ff077b82 */ /* 0x025e220000000800 */
[----:B------:R-:W-:Y:S01]  /*7700*/  UIMAD.WIDE.U32 UR6, UR6, UR7, URZ ;  /* 0x00000007060672a5 */ /* 0x000fe2000f8e003f */
[----:B----4-:R-:W-:Y:S01]  /*7710*/  PRMT R11, RZ, 0x7610, R11 ;  /* 0x00007610ff0b7816 */ /* 0x010fe2000000000b */
[----:B------:R-:W-:-:S04]  /*7720*/  IMAD.MOV.U32 R10, RZ, RZ, -0x1 ;  /* 0xffffffffff0a7424 */ /* 0x000fc800078e00ff */
[----:B0-----:R-:W-:-:S04]  /*7730*/  IMAD.WIDE.U32 R2, R7, UR6, R2 ;  /* 0x0000000607027c25 */ /* 0x001fc8000f8e0002 */
[----:B------:R-:W-:Y:S01]  /*7740*/  IMAD R7, R7, UR7, RZ ;  /* 0x0000000707077c24 */ /* 0x000fe2000f8e02ff */
[----:B------:R-:W-:Y:S02]  /*7750*/  ULDC.64 UR6, c[0x0][0x650] ;  /* 0x0001940000067ab9 */ /* 0x000fe40000000a00 */
[----:B------:R-:W-:Y:S01]  /*7760*/  ISETP.GE.U32.AND P0, PT, R2, UR6, PT ;  /* 0x0000000602007c0c */ /* 0x000fe2000bf06070 */
[----:B------:R-:W-:Y:S02]  /*7770*/  IMAD.IADD R3, R3, 0x1, R7 ;  /* 0x0000000103037824 */ /* 0x000fe400078e0207 */
[----:B------:R-:W-:-:S03]  /*7780*/  IMAD.MOV.U32 R7, RZ, RZ, -0x1 ;  /* 0xffffffffff077424 */ /* 0x000fc600078e00ff */
[----:B------:R-:W-:-:S13]  /*7790*/  ISETP.GE.U32.AND.EX P0, PT, R3, UR7, PT, P0 ;  /* 0x0000000703007c0c */ /* 0x000fda000bf06100 */
[----:B------:R-:W-:Y:S05]  /*77a0*/  @P0 BRA `(.L_x_166) ;  /* 0x0000000400600947 */ /* 0x000fea0003800000 */
[----:B------:R-:W0:Y:S01]  /*77b0*/  S2R R22, SR_CTAID.X ;  /* 0x0000000000167919 */ /* 0x000e220000002500 */
[----:B------:R-:W2:Y:S01]  /*77c0*/  LDC.64 R16, c[0x0][0x628] ;  /* 0x00018a00ff107b82 */ /* 0x000ea20000000a00 */
[----:B------:R-:W-:Y:S01]  /*77d0*/  ULDC UR6, c[0x0][0x150] ;  /* 0x0000540000067ab9 */ /* 0x000fe20000000800 */
[----:B------:R-:W-:Y:S01]  /*77e0*/  IMAD.MOV.U32 R14, RZ, RZ, R2 ;  /* 0x000000ffff0e7224 */ /* 0x000fe200078e0002 */
[----:B------:R-:W4:Y:S01]  /*77f0*/  S2R R24, SR_CTAID.Y ;  /* 0x0000000000187919 */ /* 0x000f220000002600 */
[----:B------:R-:W-:-:S04]  /*7800*/  IMAD.MOV.U32 R15, RZ, RZ, R3 ;  /* 0x000000ffff0f7224 */ /* 0x000fc800078e0003 */
[----:B------:R-:W1:Y:S08]  /*7810*/  LDC R25, c[0x0][0x144] ;  /* 0x00005100ff197b82 */ /* 0x000e700000000800 */
[----:B------:R-:W1:Y:S08]  /*7820*/  LDC R18, c[0x0][0x630] ;  /* 0x00018c00ff127b82 */ /* 0x000e700000000800 */
[----:B------:R-:W1:Y:S01]  /*7830*/  LDC.64 R20, c[0x0][0x620] ;  /* 0x00018800ff147b82 */ /* 0x000e620000000a00 */
[----:B--2---:R-:W-:-:S04]  /*7840*/  ISETP.NE.U32.AND P0, PT, R16, RZ, PT ;  /* 0x000000ff1000720c */ /* 0x004fc80003f05070 */
[----:B------:R-:W-:Y:S02]  /*7850*/  ISETP.NE.AND.EX P0, PT, R17, RZ, PT, P0 ;  /* 0x000000ff1100720c */ /* 0x000fe40003f05300 */
[----:B0-----:R-:W-:-:S05]  /*7860*/  I2FP.F32.U32 R7, R22 ;  /* 0x0000001600077245 */ /* 0x001fca0000201000 */
[----:B------:R-:W-:-:S04]  /*7870*/  FMUL R7, R7, UR6 ;  /* 0x0000000607077c20 */ /* 0x000fc80008400000 */
[----:B------:R0:W2:Y:S02]  /*7880*/  F2I.U32.TRUNC.NTZ R23, R7 ;  /* 0x0000000700177305 */ /* 0x0000a4000020f000 */
[----:B----4-:R-:W-:Y:S05]  /*7890*/  @!P0 BRA `(.L_x_167) ;  /* 0x0000000000288947 */ /* 0x010fea0003800000 */
[----:B0-----:R-:W0:Y:S02]  /*78a0*/  LDC R7, c[0x0][0x634] ;  /* 0x00018d00ff077b82 */ /* 0x001e240000000800 */
        /* <DEDUP_REMOVED lines=9> */
.L_x_167:
[-CC-:B-1----:R-:W-:Y:S01]  /*7940*/  SHF.R.U64 R19, R14, R18.reuse, R15.reuse ;  /* 0x000000120e137219 */ /* 0x182fe2000000120f */
[----:B------:R-:W1:Y:S01]  /*7950*/  LDC.64 R30, c[0x0][0x640] ;  /* 0x00019000ff1e7b82 */ /* 0x000e620000000a00 */
[----:B0-----:R-:W-:Y:S01]  /*7960*/  SHF.R.U32.HI R7, RZ, R18, R15 ;  /* 0x00000012ff077219 */ /* 0x001fe2000001160f */
[----:B--2---:R-:W-:Y:S01]  /*7970*/  IMAD.MOV R23, RZ, RZ, -R23 ;  /* 0x000000ffff177224 */ /* 0x004fe200078e0a17 */
[----:B------:R-:W-:Y:S01]  /*7980*/  IADD3 R13, P0, RZ, -R19, RZ ;  /* 0x80000013ff0d7210 */ /* 0x000fe20007f1e0ff */
[----:B------:R-:W-:Y:S02]  /*7990*/  ULDC UR6, c[0x0][0x154] ;  /* 0x0000550000067ab9 */ /* 0x000fe40000000800 */
[----:B------:R-:W-:Y:S02]  /*79a0*/  IMAD R25, R25, R23, R22 ;  /* 0x0000001719197224 */ /* 0x000fe400078e0216 */
[----:B------:R-:W0:Y:S01]  /*79b0*/  LDC R14, c[0x0][0x618] ;  /* 0x00018600ff0e7b82 */ /* 0x000e220000000800 */
[----:B------:R-:W-:-:S02]  /*79c0*/  IMAD.X R7, RZ, RZ, ~R7, P0 ;  /* 0x000000ffff077224 */ /* 0x000fc400000e0e07 */
[----:B------:R-:W-:-:S04]  /*79d0*/  IMAD.WIDE.U32 R10, R13, R20, R2 ;  /* 0x000000140d0a7225 */ /* 0x000fc800078e0002 */
[----:B------:R-:W-:Y:S01]  /*79e0*/  IMAD R12, R7, R20, RZ ;  /* 0x00000014070c7224 */ /* 0x000fe200078e02ff */
[----:B---3--:R-:W2:Y:S03]  /*79f0*/  LDC R26, c[0x0][0x608] ;  /* 0x00018200ff1a7b82 */ /* 0x008ea60000000800 */
[----:B------:R-:W-:Y:S02]  /*7a00*/  IMAD R7, R13, R21, R12 ;  /* 0x000000150d077224 */ /* 0x000fe400078e020c */
[----:B------:R-:W-:Y:S02]  /*7a10*/  IMAD.MOV.U32 R13, RZ, RZ, 0x1 ;  /* 0x00000001ff0d7424 */ /* 0x000fe400078e00ff */
[----:B------:R-:W-:Y:S01]  /*7a20*/  IMAD.IADD R7, R11, 0x1, R7 ;  /* 0x000000010b077824 */ /* 0x000fe200078e0207 */
[----:B------:R-:W3:Y:S01]  /*7a30*/  LDC R28, c[0x0][0x658] ;  /* 0x00019600ff1c7b82 */ /* 0x000ee20000000800 */
[----:B------:R-:W-:-:S02]  /*7a40*/  I2FP.F32.U32 R11, R24 ;  /* 0x00000018000b7245 */ /* 0x000fc40000201000 */
[----:B-1----:R-:W-:-:S03]  /*7a50*/  ISETP.NE.U32.AND P0, PT, R30, RZ, PT ;  /* 0x000000ff1e00720c */ /* 0x002fc60003f05070 */
[----:B------:R-:W-:Y:S01]  /*7a60*/  FMUL R12, R11, UR6 ;  /* 0x000000060b0c7c20 */ /* 0x000fe20008400000 */
[----:B------:R-:W-:Y:S01]  /*7a70*/  ISETP.NE.AND.EX P0, PT, R31, RZ, PT, P0 ;  /* 0x000000ff1f00720c */ /* 0x000fe20003f05300 */
[----:B------:R-:W1:Y:S01]  /*7a80*/  LDC R23, c[0x0][0x148] ;  /* 0x00005200ff177b82 */ /* 0x000e620000000800 */
[-CC-:B0-----:R-:W-:Y:S01]  /*7a90*/  SHF.R.U64 R18, R10, R14.reuse, R7.reuse ;  /* 0x0000000e0a127219 */ /* 0x181fe20000001207 */
[----:B------:R0:W4:Y:S01]  /*7aa0*/  F2I.U32.TRUNC.NTZ R20, R12 ;  /* 0x0000000c00147305 */ /* 0x000122000020f000 */
[----:B------:R-:W-:Y:S01]  /*7ab0*/  SHF.R.U32.HI R7, RZ, R14, R7 ;  /* 0x0000000eff077219 */ /* 0x000fe20000011607 */
[----:B------:R-:W-:-:S04]  /*7ac0*/  IMAD.MOV.U32 R11, RZ, RZ, -0x1 ;  /* 0xffffffffff0b7424 */ /* 0x000fc800078e00ff */
[----:B------:R-:W0:Y:S01]  /*7ad0*/  LDC R22, c[0x0][0x600] ;  /* 0x00018000ff167b82 */ /* 0x000e220000000800 */
[-CC-:B--2---:R-:W-:Y:S02]  /*7ae0*/  SHF.R.U64 R16, R18, R26.reuse, R7.reuse ;  /* 0x0000001a12107219 */ /* 0x184fe40000001207 */
[----:B------:R-:W-:-:S05]  /*7af0*/  SHF.R.U32.HI R7, RZ, R26, R7 ;  /* 0x0000001aff077219 */ /* 0x000fca0000011607 */
[----:B------:R-:W2:Y:S01]  /*7b00*/  LDC R29, c[0x0][0x648] ;  /* 0x00019200ff1d7b82 */ /* 0x000ea20000000800 */
[-C--:B---3--:R-:W-:Y:S02]  /*7b10*/  SHF.L.U32 R10, R11, R28.reuse, RZ ;  /* 0x0000001c0b0a7219 */ /* 0x088fe400000006ff */
[--C-:B------:R-:W-:Y:S02]  /*7b20*/  SHF.R.U64 R21, R16, R28, R7.reuse ;  /* 0x0000001c10157219 */ /* 0x100fe40000001207 */
[----:B------:R-:W-:Y:S02]  /*7b30*/  LOP3.LUT R27, RZ, R10, RZ, 0x33, !PT ;  /* 0x0000000aff1b7212 */ /* 0x000fe400078e33ff */
[-C--:B------:R-:W-:Y:S01]  /*7b40*/  SHF.R.U32.HI R11, RZ, R28.reuse, R7 ;  /* 0x0000001cff0b7219 */ /* 0x080fe20000011607 */
[----:B------:R-:W3:Y:S01]  /*7b50*/  LDC R32, c[0x0][0x638] ;  /* 0x00018e00ff207b82 */ /* 0x000ee20000000800 */
[----:B------:R-:W-:Y:S01]  /*7b60*/  SHF.L.U32 R26, R13, R28, RZ ;  /* 0x0000001c0d1a7219 */ /* 0x000fe200000006ff */
[----:B------:R-:W-:-:S06]  /*7b70*/  IMAD.MOV.U32 R10, RZ, RZ, R21 ;  /* 0x000000ffff0a7224 */ /* 0x000fcc00078e0015 */
[----:B------:R-:W0:Y:S01]  /*7b80*/  LDC R33, c[0x0][0x610] ;  /* 0x00018400ff217b82 */ /* 0x000e220000000800 */
[----:B----4-:R-:W-:Y:S05]  /*7b90*/  @!P0 BRA `(.L_x_168) ;  /* 0x0000000000288947 */ /* 0x010fea0003800000 */
[----:B------:R-:W4:Y:S02]  /*7ba0*/  LDC R10, c[0x0][0x64c] ;  /* 0x00019300ff0a7b82 */ /* 0x000f240000000800 */
[----:B----4-:R-:W-:-:S05]  /*7bb0*/  IADD3 R7, P0, R21, R10, RZ ;  /* 0x0000000a15077210 */ /* 0x010fca0007f1e0ff */
[----:B------:R-:W-:-:S04]  /*7bc0*/  IMAD.X R17, RZ, RZ, R11, P0 ;  /* 0x000000ffff117224 */ /* 0x000fc800000e060b */
[----:B------:R-:W-:-:S04]  /*7bd0*/  IMAD.WIDE.U32 R10, R17, R30, RZ ;  /* 0x0000001e110a7225 */ /* 0x000fc800078e00ff */
[----:B0-----:R-:W-:-:S04]  /*7be0*/  IMAD.WIDE.U32 R12, P0, R7, R31, R10 ;  /* 0x0000001f070c7225 */ /* 0x001fc8000780000a */
[----:B------:R-:W-:-:S04]  /*7bf0*/  IMAD.WIDE.U32 R10, R7, R30, RZ ;  /* 0x0000001e070a7225 */ /* 0x000fc800078e00ff */
[----:B------:R-:W-:Y:S01]  /*7c00*/  IMAD.X R15, RZ, RZ, RZ, P0 ;  /* 0x000000ffff0f7224 */ /* 0x000fe200000e06ff */
[----:B------:R-:W-:Y:S01]  /*7c10*/  IADD3 RZ, P0, R11, R12, RZ ;  /* 0x0000000c0bff7210 */ /* 0x000fe20007f1e0ff */
[----:B------:R-:W-:-:S04]  /*7c20*/  IMAD.MOV.U32 R14, RZ, RZ, R13 ;  /* 0x000000ffff0e7224 */ /* 0x000fc800078e000d */
[----:B------:R-:W-:-:S08]  /*7c30*/  IMAD.WIDE.U32.X R10, R17, R31, R14, P0 ;  /* 0x0000001f110a7225 */ /* 0x000fd000000e040e */
.L_x_168:
[----:B--2---:R-:W-:Y:S01]  /*7c40*/  SHF.R.U64 R7, R10, R29, R11 ;  /* 0x0000001d0a077219 */ /* 0x004fe2000000120b */
[----:B0-----:R-:W-:Y:S01]  /*7c50*/  VIADD R11, R22, 0xffffffff ;  /* 0xffffffff160b7836 */ /* 0x001fe20000000000 */
[----:B------:R-:W-:Y:S01]  /*7c60*/  LOP3.LUT R28, R16, R27, RZ, 0xc0, !PT ;  /* 0x0000001b101c7212 */ /* 0x000fe200078ec0ff */
[----:B------:R-:W-:Y:S02]  /*7c70*/  IMAD.MOV R20, RZ, RZ, -R20 ;  /* 0x000000ffff147224 */ /* 0x000fe400078e0a14 */
[----:B------:R-:W-:Y:S01]  /*7c80*/  IMAD.MOV R10, RZ, RZ, -R7 ;  /* 0x000000ffff0a7224 */ /* 0x000fe200078e0a07 */
[----:B------:R-:W-:Y:S01]  /*7c90*/  LOP3.LUT R18, R18, R11, RZ, 0xc0, !PT ;  /* 0x0000000b12127212 */ /* 0x000fe200078ec0ff */
[----:B------:R-:W-:Y:S02]  /*7ca0*/  IMAD R28, R26, R7, R28 ;  /* 0x000000071a1c7224 */ /* 0x000fe400078e021c */
[----:B-1----:R-:W-:Y:S02]  /*7cb0*/  @P2 IMAD R25, R23, R20, R24 ;  /* 0x0000001417192224 */ /* 0x002fe400078e0218 */
[----:B---3--:R-:W-:-:S02]  /*7cc0*/  IMAD R7, R10, R32, R21 ;  /* 0x000000200a077224 */ /* 0x008fc400078e0215 */
[----:B------:R-:W-:Y:S02]  /*7cd0*/  IMAD R28, R28, R33, R25 ;  /* 0x000000211c1c7224 */ /* 0x000fe400078e0219 */
[----:B------:R-:W-:Y:S02]  /*7ce0*/  IMAD R7, R7, R22, R18 ;  /* 0x0000001607077224 */ /* 0x000fe400078e0212 */
[----:B------:R-:W-:-:S03]  /*7cf0*/  IMAD.MOV.U32 R11, RZ, RZ, 0x1 ;  /* 0x00000001ff0b7424 */ /* 0x000fc600078e00ff */
[----:B------:R-:W-:Y:S02]  /*7d00*/  SEL R10, R7, R28, !P2 ;  /* 0x0000001c070a7207 */ /* 0x000fe40005000000 */
[----:B------:R-:W-:Y:S01]  /*7d10*/  SEL R28, R28, R7, !P2 ;  /* 0x000000071c1c7207 */ /* 0x000fe20005000000 */
[----:B------:R-:W-:-:S07]  /*7d20*/  IMAD.MOV.U32 R7, RZ, RZ, R19 ;  /* 0x000000ffff077224 */ /* 0x000fce00078e0013 */
.L_x_166:
[----:B------:R-:W-:Y:S01]  /*7d30*/  UIADD3 UR5, UR9, UR5, URZ ;  /* 0x0000000509057290 */ /* 0x000fe2000fffe03f */
[----:B------:R-:W-:Y:S01]  /*7d40*/  LOP3.LUT P0, RZ, R11, 0xff, RZ, 0xc0, !PT ;  /* 0x000000ff0bff7812 */ /* 0x000fe2000780c0ff */
[----:B------:R-:W-:Y:S02]  /*7d50*/  IMAD.MOV.U32 R11, RZ, RZ, R28 ;  /* 0x000000ffff0b7224 */ /* 0x000fe400078e001c */
[----:B------:R-:W-:Y:S02]  /*7d60*/  USHF.R.U32.HI UR6, URZ, 0x2, UR5 ;  /* 0x000000023f067899 */ /* 0x000fe40008011605 */
[----:B------:R-:W-:Y:S02]  /*7d70*/  UISETP.GT.U32.AND UP1, UPT, UR5, 0x3, UPT ;  /* 0x000000030500788c */ /* 0x000fe4000bf24070 */
[----:B------:R-:W-:Y:S02]  /*7d80*/  ULOP3.LUT UR6, UR6, 0x1, URZ, 0xc0, !UPT ;  /* 0x0000000106067892 */ /* 0x000fe4000f8ec03f */
[----:B------:R-:W-:-:S02]  /*7d90*/  UISETP.LT.U32.AND UP1, UPT, UR9, 0x4, UP1 ;  /* 0x000000040900788c */ /* 0x000fc40008f21070 */
[----:B------:R-:W-:Y:S02]  /*7da0*/  UISETP.NE.U32.AND UP0, UPT, UR6, 0x1, UPT ;  /* 0x000000010600788c */ /* 0x000fe4000bf05070 */
[----:B------:R-:W-:Y:S02]  /*7db0*/  USEL UR7, URZ, 0x1, !UP1 ;  /* 0x000000013f077887 */ /* 0x000fe4000c800000 */
[----:B------:R-:W-:Y:S02]  /*7dc0*/  UISETP.GT.U32.AND UP0, UPT, UR9, 0x3, !UP0 ;  /* 0x000000030900788c */ /* 0x000fe4000c704070 */
[----:B------:R-:W-:Y:S02]  /*7dd0*/  ULOP3.LUT UR5, UR5, 0x3, URZ, 0xc0, !UPT ;  /* 0x0000000305057892 */ /* 0x000fe4000f8ec03f */
[----:B------:R-:W-:-:S04]  /*7de0*/  USEL UR6, URZ, 0x1, !UP0 ;  /* 0x000000013f067887 */ /* 0x000fc8000c000000 */
[----:B------:R-:W-:Y:S01]  /*7df0*/  ULOP3.LUT UR4, UR6, UR4, UR7, 0x96, !UPT ;  /* 0x0000000406047292 */ /* 0x000fe2000f8e9607 */
[----:B------:R-:W-:Y:S11]  /*7e00*/  @P0 BRA `(.L_x_169) ;  /* 0xffffff9000f00947 */ /* 0x000ff6000383ffff */
[----:B------:R-:W-:Y:S05]  /*7e10*/  EXIT ;  /* 0x000000000000794d */ /* 0x000fea0003800000 */
.L_x_7:
[----:B0-----:R-:W-:Y:S01]  /*7e20*/  ULDC.64 UR4, c[0x0][0x650] ;  /* 0x0001940000047ab9 */ /* 0x001fe20000000a00 */
        /* <DEDUP_REMOVED lines=25> */
.L_x_171:
[----:B------:R-:W0:Y:S01]  /*7fc0*/  LDC.64 R28, c[0x0][0x640] ;  /* 0x00019000ff1c7b82 */ /* 0x000e220000000a00 */
[-CC-:B------:R-:W-:Y:S01]  /*7fd0*/  SHF.R.U64 R21, R16, R6.reuse, R17.reuse ;  /* 0x0000000610157219 */ /* 0x180fe20000001211 */
[----:B------:R-:W-:Y:S01]  /*7fe0*/  IMAD.MOV.U32 R31, RZ, RZ, 0x1 ;  /* 0x00000001ff1f7424 */ /* 0x000fe200078e00ff */
[----:B------:R-:W-:Y:S02]  /*7ff0*/  SHF.R.U32.HI R5, RZ, R6, R17 ;  /* 0x00000006ff057219 */ /* 0x000fe40000011611 */
        /* <DEDUP_REMOVED lines=9> */
[----:B0-----:R-:W-:Y:S01]  /*8090*/  ISETP.NE.U32.AND P0, PT, R28, RZ, PT ;  /* 0x000000ff1c00720c */ /* 0x001fe20003f05070 */
[----:B------:R-:W-:-:S03]  /*80a0*/  IMAD.MOV.U32 R11, RZ, RZ, -0x1 ;  /* 0xffffffffff0b7424 */ /* 0x000fc600078e00ff */
[----:B------:R-:W-:Y:S02]  /*80b0*/  ISETP.NE.AND.EX P0, PT, R29, RZ, PT, P0 ;  /* 0x000000ff1d00720c */ /* 0x000fe40003f05300 */
[----:B------:R-:W0:Y:S01]  /*80c0*/  LDC R24, c[0x0][0x600] ;  /* 0x00018000ff187b82 */ /* 0x000e220000000800 */
[-CC-:B-1----:R-:W-:Y:S02]  /*80d0*/  SHF.R.U64 R18, R10, R14.reuse, R5.reuse ;  /* 0x0000000e0a127219 */ /* 0x182fe40000001205 */
[----:B------:R-:W-:-:S05]  /*80e0*/  SHF.R.U32.HI R5, RZ, R14, R5 ;  /* 0x0000000eff057219 */ /* 0x000fca0000011605 */
        /* <DEDUP_REMOVED lines=21> */
.L_x_172:
[----:B-1----:R-:W-:Y:S01]  /*8240*/  SHF.R.U64 R6, R10, R25, R11 ;  /* 0x000000190a067219 */ /* 0x002fe2000000120b */
[----:B0-----:R-:W-:Y:S01]  /*8250*/  VIADD R11, R24, 0xffffffff ;  /* 0xffffffff180b7836 */ /* 0x001fe20000000000 */
[----:B------:R-:W-:Y:S01]  /*8260*/  SHF.L.U32 R9, R31, R26, RZ ;  /* 0x0000001a1f097219 */ /* 0x000fe200000006ff */
[----:B------:R-:W-:Y:S01]  /*8270*/  @P2 IMAD R12, R13, R20, R8 ;  /* 0x000000140d0c2224 */ /* 0x000fe200078e0208 */
[----:B------:R-:W-:Y:S01]  /*8280*/  LOP3.LUT R5, R22, R33, RZ, 0xc0, !PT ;  /* 0x0000002116057212 */ /* 0x000fe200078ec0ff */
[----:B------:R-:W-:Y:S01]  /*8290*/  IMAD.MOV R10, RZ, RZ, -R6 ;  /* 0x000000ffff0a7224 */ /* 0x000fe200078e0a06 */
[----:B------:R-:W-:Y:S01]  /*82a0*/  LOP3.LUT R18, R18, R11, RZ, 0xc0, !PT ;  /* 0x0000000b12127212 */ /* 0x000fe200078ec0ff */
[----:B------:R-:W-:Y:S02]  /*82b0*/  IMAD.MOV.U32 R8, RZ, RZ, 0x1 ;  /* 0x00000001ff087424 */ /* 0x000fe400078e00ff */
[----:B------:R-:W-:Y:S02]  /*82c0*/  IMAD R9, R9, R6, R5 ;  /* 0x0000000609097224 */ /* 0x000fe400078e0205 */
[----:B--2---:R-:W-:-:S02]  /*82d0*/  IMAD R5, R10, R27, R23 ;  /* 0x0000001b0a057224 */ /* 0x004fc400078e0217 */
[----:B---3--:R-:W-:Y:S02]  /*82e0*/  IMAD R6, R9, R30, R12 ;  /* 0x0000001e09067224 */ /* 0x008fe400078e020c */
[----:B------:R-:W-:Y:S01]  /*82f0*/  IMAD R9, R5, R24, R18 ;  /* 0x0000001805097224 */ /* 0x000fe200078e0212 */
[----:B------:R-:W-:Y:S01]  /*8300*/  PRMT R5, R8, 0x7610, R5 ;  /* 0x0000761008057816 */ /* 0x000fe20000000005 */
[----:B------:R-:W-:-:S03]  /*8310*/  IMAD.MOV.U32 R15, RZ, RZ, R21 ;  /* 0x000000ffff0f7224 */ /* 0x000fc600078e0015 */
[----:B------:R-:W-:Y:S02]  /*8320*/  SEL R16, R9, R6, !P2 ;  /* 0x0000000609107207 */ /* 0x000fe40005000000 */
[----:B------:R-:W-:-:S07]  /*8330*/  SEL R6, R6, R9, !P2 ;  /* 0x0000000906067207 */ /* 0x000fce0005000000 */
.L_x_170:
[----:B------:R-:W-:-:S08]  /*8340*/  NOP ;  /* 0x0000000000007918 */ /* 0x000fd00000000000 */
[----:B------:R-:W0:-:S00]  /*8350*/  USETMAXREG.DEALLOC.CTAPOOL 0x28 ;  /* 0x00000028000079c8 */ /* 0x000e0000080e0500 */
[----:B0-----:R-:W-:-:S13]  /*8360*/  ISETP.NE.AND P0, PT, R7, RZ, PT ;  /* 0x000000ff0700720c */ /* 0x001fda0003f05270 */
[----:B------:R-:W-:Y:S05]  /*8370*/  @P0 EXIT ;  /* 0x000000000000094d */ /* 0x000fea0003800000 */
[----:B------:R-:W-:Y:S01]  /*8380*/  LOP3.LUT P0, RZ, R5, 0xff, RZ, 0xc0, !PT ;  /* 0x000000ff05ff7812 */ /* 0x000fe2000780c0ff */
[----:B------:R-:W-:Y:S02]  /*8390*/  IMAD.MOV.U32 R14, RZ, RZ, 0x1 ;  /* 0x00000001ff0e7424 */ /* 0x000fe400078e00ff */
[----:B------:R-:W-:-:S10]  /*83a0*/  IMAD.MOV.U32 R13, RZ, RZ, RZ ;  /* 0x000000ffff0d7224 */ /* 0x000fd400078e00ff */
[----:B------:R-:W-:Y:S05]  /*83b0*/  @!P0 BRA `(.L_x_173) ;  /* 0x0000000c00748947 */ /* 0x000fea0003800000 */
[----:B------:R-:W0:Y:S01]  /*83c0*/  LDC R5, c[0x0][0x28c] ;  /* 0x0000a300ff057b82 */ /* 0x000e220000000800 */
[----:B------:R-:W-:Y:S01]  /*83d0*/  UMOV UR14, 0x1 ;  /* 0x00000001000e7882 */ /* 0x000fe20000000000 */
[----:B------:R-:W-:Y:S01]  /*83e0*/  ULDC UR9, c[0x0][0xc] ;  /* 0x0000030000097ab9 */ /* 0x000fe20000000800 */
[----:B------:R-:W-:Y:S01]  /*83f0*/  ULDC UR12, c[0x0][0x10] ;  /* 0x00000400000c7ab9 */ /* 0x000fe20000000800 */
[----:B------:R-:W-:Y:S01]  /*8400*/  ULDC UR5, c[0x0][0x658] ;  /* 0x0001960000057ab9 */ /* 0x000fe20000000800 */
[----:B------:R-:W-:Y:S01]  /*8410*/  UMOV UR7, 0xffffffff ;  /* 0xffffffff00077882 */ /* 0x000fe20000000000 */
[----:B------:R-:W-:Y:S01]  /*8420*/  BSSY B0, `(.L_x_173) ;  /* 0x00000d6000007945 */ /* 0x000fe20003800000 */
[----:B------:R-:W-:Y:S01]  /*8430*/  USHF.L.U32 UR7, UR7, UR5, URZ ;  /* 0x0000000507077299 */ /* 0x000fe2000800063f */
[----:B------:R-:W1:Y:S01]  /*8440*/  S2UR UR8, SR_CgaCtaId ;  /* 0x00000000000879c3 */ /* 0x000e620000008800 */
[----:B------:R-:W-:Y:S01]  /*8450*/  USHF.L.U32 UR5, UR14, UR5, URZ ;  /* 0x000000050e057299 */ /* 0x000fe2000800063f */
[----:B------:R-:W-:Y:S01]  /*8460*/  IMAD.MOV.U32 R11, RZ, RZ, 0x1 ;  /* 0x00000001ff0b7424 */ /* 0x000fe200078e00ff */
[----:B------:R-:W-:Y:S01]  /*8470*/  LOP3.LUT R17, R4, 0x2, RZ, 0xfc, !PT ;  /* 0x0000000204117812 */ /* 0x000fe200078efcff */
[----:B------:R-:W-:Y:S01]  /*8480*/  IMAD.MOV.U32 R14, RZ, RZ, 0x1 ;  /* 0x00000001ff0e7424 */ /* 0x000fe200078e00ff */
[----:B------:R-:W-:Y:S01]  /*8490*/  ULDC UR4, c[0x0][0x600] ;  /* 0x0001800000047ab9 */ /* 0x000fe20000000800 */
[----:B------:R-:W-:Y:S01]  /*84a0*/  IMAD.MOV.U32 R13, RZ, RZ, RZ ;  /* 0x000000ffff0d7224 */ /* 0x000fe200078e00ff */
[----:B------:R-:W-:Y:S01]  /*84b0*/  UMOV UR15, 0x5 ;  /* 0x00000005000f7882 */ /* 0x000fe20000000000 */
[----:B------:R-:W-:-:S02]  /*84c0*/  UIADD3 UR4, UR4, -0x1, URZ ;  /* 0xffffffff04047890 */ /* 0x000fc4000fffe03f */
[----:B------:R-:W-:Y:S01]  /*84d0*/  ULOP3.LUT UR7, URZ, UR7, URZ, 0x33, !UPT ;  /* 0x000000073f077292 */ /* 0x000fe2000f8e333f */
[----:B------:R-:W-:Y:S01]  /*84e0*/  ULDC.64 UR30, c[0x0][0x198] ;  /* 0x00006600001e7ab9 */ /* 0x000fe20000000a00 */
[----:B0-----:R-:W-:-:S05]  /*84f0*/  VIADD R5, R5, 0x3f ;  /* 0x0000003f05057836 */ /* 0x001fca0000000000 */
[----:B------:R-:W-:Y:S01]  /*8500*/  SHF.R.S32.HI R8, RZ, 0x1f, R5 ;  /* 0x0000001fff087819 */ /* 0x000fe20000011405 */
[----:B-1----:R-:W-:-:S03]  /*8510*/  ULOP3.LUT UR10, UR8, 0x1, URZ, 0xc0, !UPT ;  /* 0x00000001080a7892 */ /* 0x002fc6000f8ec03f */
[----:B------:R-:W-:Y:S01]  /*8520*/  LEA.HI R8, R8, R5, RZ, 0x6 ;  /* 0x0000000508087211 */ /* 0x000fe200078f30ff */
[----:B------:R-:W-:Y:S02]  /*8530*/  USHF.R.U32.HI UR28, URZ, 0x1, UR8 ;  /* 0x000000013f1c7899 */ /* 0x000fe40008011608 */
[----:B------:R-:W-:Y:S01]  /*8540*/  USHF.L.U32 UR6, UR8, 0x6, URZ ;  /* 0x0000000608067899 */ /* 0x000fe2000800063f */
[----:B------:R-:W-:Y:S01]  /*8550*/  SHF.R.S32.HI R12, RZ, 0x6, R8 ;  /* 0x00000006ff0c7819 */ /* 0x000fe20000011408 */
[----:B------:R-:W-:Y:S02]  /*8560*/  USHF.L.U32 UR27, UR8, 0xc, URZ ;  /* 0x0000000c081b7899 */ /* 0x000fe4000800063f */
[----:B------:R-:W-:Y:S02]  /*8570*/  ULOP3.LUT UR8, UR8, 0xfffffffe, URZ, 0xc0, !UPT ;  /* 0xfffffffe08087892 */ /* 0x000fe4000f8ec03f */
[----:B------:R-:W-:Y:S01]  /*8580*/  UISETP.GT.U32.AND UP0, UPT, UR10, 0xffff, UPT ;  /* 0x0000ffff0a00788c */ /* 0x000fe2000bf04070 */
[----:B------:R-:W-:Y:S01]  /*8590*/  VIADD R10, R12, 0x1 ;  /* 0x000000010c0a7836 */ /* 0x000fe20000000000 */
[----:B------:R-:W-:-:S02]  /*85a0*/  USHF.L.U32 UR13, UR14, UR8, URZ ;  /* 0x000000080e0d7299 */ /* 0x000fc4000800063f */
[----:B------:R-:W-:Y:S02]  /*85b0*/  ULOP3.LUT UR11, UR8, 0x1, URZ, 0xfc, !UPT ;  /* 0x00000001080b7892 */ /* 0x000fe4000f8efc3f */
[----:B------:R-:W-:Y:S02]  /*85c0*/  UIMAD.WIDE.U32 UR8, UR9, UR12, URZ ;  /* 0x0000000c090872a5 */ /* 0x000fe4000f8e003f */
[----:B------:R-:W-:Y:S01]  /*85d0*/  USEL UR10, UR10, 0xffff, !UP0 ;  /* 0x0000ffff0a0a7887 */ /* 0x000fe2000c000000 */
[----:B------:R-:W-:Y:S01]  /*85e0*/  ULDC UR12, c[0x0][0x14] ;  /* 0x00000500000c7ab9 */ /* 0x000fe20000000800 */
[----:B------:R-:W-:Y:S02]  /*85f0*/  USHF.L.U32 UR11, UR14, UR11, URZ ;  /* 0x0000000b0e0b7299 */ /* 0x000fe4000800063f */
[----:B------:R-:W-:Y:S02]  /*8600*/  UIMAD.WIDE.U32 UR24, UR8, UR12, URZ ;  /* 0x0000000c081872a5 */ /* 0x000fe4000f8e003f */
[----:B------:R-:W-:-:S02]  /*8610*/  UIMAD UR14, UR9, UR12, URZ ;  /* 0x0000000c090e72a4 */ /* 0x000fc4000f8e023f */
[----:B------:R-:W-:Y:S02]  /*8620*/  ULOP3.LUT UR10, UR10, 0xffff, URZ, 0xc0, !UPT ;  /* 0x0000ffff0a0a7892 */ /* 0x000fe4000f8ec03f */
[----:B------:R-:W-:Y:S02]  /*8630*/  ULOP3.LUT UR6, UR6, 0x40, URZ, 0xc0, !UPT ;  /* 0x0000004006067892 */ /* 0x000fe4000f8ec03f */
[----:B------:R-:W-:Y:S02]  /*8640*/  ULOP3.LUT UR13, UR13, UR11, URZ, 0xfc, !UPT ;  /* 0x0000000b0d0d7292 */ /* 0x000fe4000f8efc3f */
[----:B------:R-:W-:Y:S02]  /*8650*/  UIADD3 UR14, UR25, UR14, URZ ;  /* 0x0000000e190e7290 */ /* 0x000fe4000fffe03f */
[----:B------:R-:W-:-:S12]  /*8660*/  USHF.L.U32 UR15, UR15, UR10, URZ ;  /* 0x0000000a0f0f7299 */ /* 0x000fd8000800063f */
.L_x_184:
[----:B------:R-:W-:-:S03]  /*8670*/  UMOV UR8, 0xffffffff ;  /* 0xffffffff00087882 */ /* 0x000fc60000000000 */
[----:B------:R-:W-:Y:S05]  /*8680*/  BRA.DIV UR8, `(.L_x_174) ;  /* 0x0000000e08b07947 */ /* 0x000fea000b800000 */
[----:B------:R-:W-:-:S13]  /*8690*/  ELECT P0, URZ, PT ;  /* 0x00000000003f782f */ /* 0x000fda0003800000 */
.L_x_195:
[----:B------:R-:W0:Y:S01]  /*86a0*/  LDC R5, c[0x0][0x28c] ;  /* 0x0000a300ff057b82 */ /* 0x000e220000000800 */
[----:B------:R-:W-:Y:S01]  /*86b0*/  BSSY B1, `(.L_x_175) ;  /* 0x000003b000017945 */ /* 0x000fe20003800000 */
[----:B0-----:R-:W-:-:S13]  /*86c0*/  ISETP.LT.OR P0, PT, R5, 0x1, !P0 ;  /* 0x000000010500780c */ /* 0x001fda0004701670 */
[----:B------:R-:W-:Y:S05]  /*86d0*/  @P0 BRA `(.L_x_176) ;  /* 0x0000000000e00947 */ /* 0x000fea0003800000 */
[----:B------:R-:W-:Y:S01]  /*86e0*/  LEA R8, R6, UR28, 0x1 ;  /* 0x0000001c06087c11 */ /* 0x000fe2000f8e08ff */
[----:B------:R-:W-:Y:S01]  /*86f0*/  IMAD.MOV.U32 R21, RZ, RZ, RZ ;  /* 0x000000ffff157224 */ /* 0x000fe200078e00ff */
[----:B------:R-:W-:Y:S01]  /*8700*/  LEA R16, R16, UR6, 0x7 ;  /* 0x0000000610107c11 */ /* 0x000fe2000f8e38ff */
[----:B------:R-:W-:Y:S02]  /*8710*/  IMAD.MOV.U32 R5, RZ, RZ, R10 ;  /* 0x000000ffff057224 */ /* 0x000fe400078e000a */
[----:B------:R-:W-:Y:S02]  /*8720*/  IMAD.MOV.U32 R6, RZ, RZ, R14 ;  /* 0x000000ffff067224 */ /* 0x000fe400078e000e */
[----:B------:R-:W-:Y:S02]  /*8730*/  IMAD.MOV.U32 R7, RZ, RZ, R13 ;  /* 0x000000ffff077224 */ /* 0x000fe400078e000d */
[----:B------:R-:W-:-:S07]  /*8740*/  IMAD.SHL.U32 R18, R8, 0x40, RZ ;  /* 0x0000004008127824 */ /* 0x000fce00078e00ff */
.L_x_179:
[----:B------:R-:W0:Y:S01]  /*8750*/  S2R R9, SR_CgaCtaId ;  /* 0x0000000000097919 */ /* 0x000e220000008800 */
[----:B------:R-:W-:Y:S02]  /*8760*/  MOV R8, 0x400 ;  /* 0x0000040000087802 */ /* 0x000fe40000000f00 */
[----:B------:R-:W-:Y:S02]  /*8770*/  LOP3.LUT P1, RZ, R0, 0x7f, RZ, 0xc0, !PT ;  /* 0x0000007f00ff7812 */ /* 0x000fe4000782c0ff */
[----:B0-----:R-:W-:Y:S02]  /*8780*/  LEA R20, R9, R8, 0x18 ;  /* 0x0000000809147211 */ /* 0x001fe400078ec0ff */
[----:B------:R-:W-:-:S09]  /*8790*/  SHF.L.U32 R8, R6, 0x1f, RZ ;  /* 0x0000001f06087819 */ /* 0x000fd200000006ff */
[----:B------:R-:W0:Y:S01]  /*87a0*/  @!P1 LDC R9, c[0x0][0x500] ;  /* 0x00014000ff099b82 */ /* 0x000e220000000800 */
[----:B------:R-:W-:-:S04]  /*87b0*/  IMAD R19, R7, 0x8, R20 ;  /* 0x0000000807137824 */ /* 0x000fc800078e0214 */
[----:B------:R-:W1:Y:S02]  /*87c0*/  SYNCS.PHASECHK.TRANS64.TRYWAIT P0, [R19+URZ+0x20], R8 ;  /* 0x00002008130075a7 */ /* 0x000e64000800017f */
[----:B-1----:R-:W-:Y:S05]  /*87d0*/  @!P0 BRA `(.L_x_177) ;  /* 0x0000000c007c8947 */ /* 0x002fea0003800000 */
.L_x_196:
[----:B-1----:R-:W-:Y:S01]  /*87e0*/  PRMT R8, R17, 0x9910, RZ ;  /* 0x0000991011087816 */ /* 0x002fe200000000ff */
[----:B0-----:R0:W-:Y:S03]  /*87f0*/  @!P1 SYNCS.ARRIVE.TRANS64 RZ, [R19+URZ], R9 ;  /* 0x0000000913ff99a7 */ /* 0x0011e6000800003f */
[----:B------:R-:W-:-:S13]  /*8800*/  ISETP.NE.AND P0, PT, R8, 0x2, PT ;  /* 0x000000020800780c */ /* 0x000fda0003f05270 */
[----:B0-----:R-:W-:Y:S05]  /*8810*/  @P0 BRA `(.L_x_178) ;  /* 0x0000000000040947 */ /* 0x001fea0003800000 */
[----:B------:R-:W-:Y:S01]  /*8820*/  BPT.TRAP 0x1 ;  /* 0x000000040000795c */ /* 0x000fe20000300000 */
.L_x_178:
[----:B------:R-:W-:Y:S01]  /*8830*/  R2UR UR8, R7 ;  /* 0x00000000070872ca */ /* 0x000fe200000e0000 */
[----:B------:R-:W-:Y:S01]  /*8840*/  VIADD R5, R5, 0xffffffff ;  /* 0xffffffff05057836 */ /* 0x000fe20000000000 */
[----:B------:R-:W-:Y:S01]  /*8850*/  R2UR UR22, R20 ;  /* 0x00000000141672ca */ /* 0x000fe200000e0000 */
[----:B------:R-:W-:Y:S01]  /*8860*/  UIADD3 UR16, UP0, UR30, 0xf0, URZ ;  /* 0x000000f01e107890 */ /* 0x000fe2000ff1e03f */
[----:B------:R-:W-:Y:S01]  /*8870*/  R2UR UR23, R18 ;  /* 0x00000000121772ca */ /* 0x000fe200000e0000 */
[----:B------:R-:W-:Y:S01]  /*8880*/  UIADD3 UR32, UP1, UR30, 0x1f0, URZ ;  /* 0x000001f01e207890 */ /* 0x000fe2000ff3e03f */
[----:B------:R-:W-:Y:S01]  /*8890*/  R2UR UR9, R19 ;  /* 0x00000000130972ca */ /* 0x000fe200000e0000 */
[----:B------:R-:W-:Y:S01]  /*88a0*/  UIADD3.X UR17, URZ, UR31, URZ, UP0, !UPT ;  /* 0x0000001f3f117290 */ /* 0x000fe200087fe43f */
[----:B------:R-:W-:Y:S01]  /*88b0*/  R2UR UR10, R21 ;  /* 0x00000000150a72ca */ /* 0x000fe200000e0000 */
[----:B------:R-:W-:Y:S01]  /*88c0*/  UPRMT UR20, URZ, 0x5410, UR15 ;  /* 0x000054103f147896 */ /* 0x000fe2000800000f */
[----:B------:R-:W-:Y:S01]  /*88d0*/  R2UR UR12, R15 ;  /* 0x000000000f0c72ca */ /* 0x000fe200000e0000 */
[----:B------:R-:W-:Y:S01]  /*88e0*/  VIADD R7, R7, 0x1 ;  /* 0x0000000107077836 */ /* 0x000fe20000000000 */
[----:B------:R-:W-:Y:S01]  /*88f0*/  R2UR UR26, R16 ;  /* 0x00000000101a72ca */ /* 0x000fe200000e0000 */
[----:B------:R-:W-:Y:S01]  /*8900*/  USHF.L.U32 UR8, UR8, 0xd, URZ ;  /* 0x0000000d08087899 */ /* 0x000fe2000800063f */
[----:B------:R-:W-:Y:S01]  /*8910*/  ISETP.GT.AND P1, PT, R5, 0x1, PT ;  /* 0x000000010500780c */ /* 0x000fe20003f24270 */
[----:B------:R-:W-:Y:S01]  /*8920*/  UPRMT UR29, URZ, 0x5410, UR13 ;  /* 0x000054103f1d7896 */ /* 0x000fe2000800000d */
[----:B------:R-:W-:Y:S01]  /*8930*/  ISETP.NE.AND P0, PT, R7, 0x4, PT ;  /* 0x000000040700780c */ /* 0x000fe20003f05270 */
[----:B------:R-:W-:Y:S01]  /*8940*/  ULEA UR11, UR28, UR8, 0xc ;  /* 0x000000081c0b7291 */ /* 0x000fe2000f8e603f */
[----:B------:R-:W-:Y:S01]  /*8950*/  VIADD R21, R21, 0x40 ;  /* 0x0000004015157836 */ /* 0x000fe20000000000 */
[----:B------:R-:W-:Y:S01]  /*8960*/  ULOP3.LUT UR8, UR8, 0x1000, UR27, 0xf8, !UPT ;  /* 0x0000100008087892 */ /* 0x000fe2000f8ef81b */
[----:B------:R-:W-:Y:S01]  /*8970*/  SEL R9, RZ, 0x1, P0 ;  /* 0x00000001ff097807 */ /* 0x000fe20000000000 */
[----:B------:R-:W-:Y:S01]  /*8980*/  UIADD3 UR21, UR22, 0x100, UR11 ;  /* 0x0000010016157890 */ /* 0x000fe2000fffe00b */
[----:B------:R-:W-:Y:S01]  /*8990*/  SEL R7, R7, RZ, P0 ;  /* 0x000000ff07077207 */ /* 0x000fe20000000000 */
[----:B------:R-:W-:Y:S01]  /*89a0*/  UIADD3 UR22, UR22, 0x8100, UR8 ;  /* 0x0000810016167890 */ /* 0x000fe2000fffe008 */
[----:B------:R-:W-:Y:S01]  /*89b0*/  LOP3.LUT R6, R6, R9, RZ, 0x3c, !PT ;  /* 0x0000000906067212 */ /* 0x000fe200078e3cff */
[----:B------:R-:W-:Y:S01]  /*89c0*/  UIADD3.X UR33, URZ, UR31, URZ, UP1, !UPT ;  /* 0x0000001f3f217290 */ /* 0x000fe20008ffe43f */
[----:B------:R-:W-:Y:S01]  /*89d0*/  UMOV UR18, 0x0 ;  /* 0x0000000000127882 */ /* 0x000fe20000000000 */
[----:B------:R-:W-:Y:S01]  /*89e0*/  UMOV UR19, 0x10000000 ;  /* 0x1000000000137882 */ /* 0x000fe20000000000 */
[----:B------:R-:W-:Y:S01]  /*89f0*/  UMOV UR11, UR23 ;  /* 0x00000017000b7c82 */ /* 0x000fe20008000000 */
[----:B------:R-:W-:-:S02]  /*8a00*/  UMOV UR8, UR21 ;  /* 0x0000001500087c82 */ /* 0x000fc40008000000 */
[----:B------:R0:W-:Y:S02]  /*8a10*/  UTMALDG.3D.MULTICAST [UR8], [UR16], UR20, desc[UR18] ;  /* 0x00001208100073b4 */ /* 0x0001e40008011814 */
[----:B0-----:R-:W-:Y:S01]  /*8a20*/  UMOV UR8, UR22 ;  /* 0x0000001600087c82 */ /* 0x001fe20008000000 */
[----:B------:R-:W-:Y:S02]  /*8a30*/  UMOV UR11, UR26 ;  /* 0x0000001a000b7c82 */ /* 0x000fe40008000000 */
[----:B------:R0:W-:Y:S02]  /*8a40*/  UTMALDG.3D.MULTICAST [UR8], [UR32], UR29, desc[UR18] ;  /* 0x00001208200073b4 */ /* 0x0001e4000801181d */
[----:B0-----:R-:W-:Y:S05]  /*8a50*/  @P1 BRA `(.L_x_179) ;  /* 0xfffffffc003c1947 */ /* 0x001fea000383ffff */
.L_x_176:
[----:B------:R-:W-:Y:S05]  /*8a60*/  BSYNC B1 ;  /* 0x0000000000017941 */ /* 0x000fea0003800000 */
.L_x_175:
[----:B------:R-:W-:Y:S01]  /*8a70*/  LOP3.LUT P1, RZ, R11, 0xff, RZ, 0xc0, !PT ;  /* 0x000000ff0bff7812 */ /* 0x000fe2000782c0ff */
[----:B------:R-:W-:Y:S01]  /*8a80*/  IMAD.IADD R13, R12, 0x1, R13 ;  /* 0x000000010c0d7824 */ /* 0x000fe200078e020d */
[----:B------:R-:W-:Y:S01]  /*8a90*/  IADD3 R2, P3, R2, UR24, RZ ;  /* 0x0000001802027c10 */ /* 0x000fe2000ff7e0ff */
[----:B------:R-:W-:Y:S01]  /*8aa0*/  ULDC.64 UR8, c[0x0][0x650] ;  /* 0x0001940000087ab9 */ /* 0x000fe20000000a00 */
[----:B------:R-:W-:Y:S01]  /*8ab0*/  BSSY B1, `(.L_x_180) ;  /* 0x000006a000017945 */ /* 0x000fe20003800000 */
[----:B------:R-:W-:Y:S01]  /*8ac0*/  IMAD.MOV.U32 R16, RZ, RZ, -0x1 ;  /* 0xffffffffff107424 */ /* 0x000fe200078e00ff */
[----:B------:R-:W-:Y:S01]  /*8ad0*/  SHF.R.U32.HI R5, RZ, 0x2, R13 ;  /* 0x00000002ff057819 */ /* 0x000fe2000001160d */
[----:B------:R-:W-:Y:S01]  /*8ae0*/  IMAD.MOV.U32 R15, RZ, RZ, -0x1 ;  /* 0xffffffffff0f7424 */ /* 0x000fe200078e00ff */
[----:B------:R-:W-:Y:S02]  /*8af0*/  ISETP.GT.U32.AND P0, PT, R13, 0x3, PT ;  /* 0x000000030d00780c */ /* 0x000fe40003f04070 */
[----:B------:R-:W-:-:S02]  /*8b00*/  LOP3.LUT R5, R5, 0x1, RZ, 0xc0, !PT ;  /* 0x0000000105057812 */ /* 0x000fc400078ec0ff */
[----:B------:R-:W-:Y:S01]  /*8b10*/  ISETP.LT.U32.AND P0, PT, R12, 0x4, P0 ;  /* 0x000000040c00780c */ /* 0x000fe20000701070 */
[----:B------:R-:W0:Y:S01]  /*8b20*/  @P1 S2R R7, SR_CgaCtaId ;  /* 0x0000000000071919 */ /* 0x000e220000008800 */
[----:B------:R-:W-:Y:S02]  /*8b30*/  @P1 MOV R6, 0x400 ;  /* 0x0000040000061802 */ /* 0x000fe40000000f00 */
[----:B------:R-:W-:Y:S02]  /*8b40*/  IADD3.X R3, R3, UR14, RZ, P3, !PT ;  /* 0x0000000e03037c10 */ /* 0x000fe40009ffe4ff */
[----:B------:R-:W-:Y:S02]  /*8b50*/  ISETP.GE.U32.AND P3, PT, R2, UR8, PT ;  /* 0x0000000802007c0c */ /* 0x000fe4000bf66070 */
[----:B------:R-:W-:Y:S02]  /*8b60*/  LOP3.LUT R13, R13, 0x3, RZ, 0xc0, !PT ;  /* 0x000000030d0d7812 */ /* 0x000fe400078ec0ff */
[----:B------:R-:W-:-:S02]  /*8b70*/  PRMT R11, RZ, 0x7610, R11 ;  /* 0x00007610ff0b7816 */ /* 0x000fc4000000000b */
[----:B0-----:R-:W-:-:S04]  /*8b80*/  @P1 LEA R6, R7, R6, 0x18 ;  /* 0x0000000607061211 */ /* 0x001fc800078ec0ff */
[----:B------:R0:W-:Y:S01]  /*8b90*/  @P1 SYNCS.ARRIVE.TRANS64.A1T0 RZ, [R6+URZ+0x58], RZ ;  /* 0x000058ff06ff19a7 */ /* 0x0001e2000810003f */
[----:B------:R-:W-:Y:S02]  /*8ba0*/  ISETP.NE.U32.AND P1, PT, R5, 0x1, PT ;  /* 0x000000010500780c */ /* 0x000fe40003f25070 */
[----:B------:R-:W-:Y:S02]  /*8bb0*/  SEL R5, RZ, 0x1, !P0 ;  /* 0x00000001ff057807 */ /* 0x000fe40004000000 */
[----:B------:R-:W-:Y:S02]  /*8bc0*/  ISETP.GE.U32.AND.EX P0, PT, R3, UR9, PT, P3 ;  /* 0x0000000903007c0c */ /* 0x000fe4000bf06130 */
[----:B------:R-:W-:-:S04]  /*8bd0*/  ISETP.GT.U32.AND P1, PT, R12, 0x3, !P1 ;  /* 0x000000030c00780c */ /* 0x000fc80004f24070 */
[----:B0-----:R-:W-:-:S04]  /*8be0*/  SEL R6, RZ, 0x1, !P1 ;  /* 0x00000001ff067807 */ /* 0x001fc80004800000 */
[--C-:B------:R-:W-:Y:S01]  /*8bf0*/  LOP3.LUT R14, R6, R14, R5.reuse, 0x96, !PT ;  /* 0x0000000e060e7212 */ /* 0x100fe200078e9605 */
[----:B------:R-:W-:Y:S01]  /*8c00*/  IMAD.MOV.U32 R6, RZ, RZ, -0x1 ;  /* 0xffffffffff067424 */ /* 0x000fe200078e00ff */
[----:B------:R-:W-:Y:S01]  /*8c10*/  PRMT R5, RZ, 0x7610, R5 ;  /* 0x00007610ff057816 */ /* 0x000fe20000000005 */
[----:B------:R-:W-:Y:S06]  /*8c20*/  @P0 BRA `(.L_x_181) ;  /* 0x0000000400480947 */ /* 0x000fec0003800000 */
[----:B------:R-:W0:Y:S01]  /*8c30*/  S2R R16, SR_CTAID.X ;  /* 0x0000000000107919 */ /* 0x000e220000002500 */
[----:B------:R-:W-:Y:S01]  /*8c40*/  ULDC.64 UR8, c[0x0][0x628] ;  /* 0x00018a0000087ab9 */ /* 0x000fe20000000a00 */
[----:B------:R-:W1:Y:S01]  /*8c50*/  LDC R19, c[0x0][0x144] ;  /* 0x00005100ff137b82 */ /* 0x000e620000000800 */
[----:B------:R-:W-:Y:S01]  /*8c60*/  ISETP.NE.U32.AND P0, PT, RZ, UR8, PT ;  /* 0x00000008ff007c0c */ /* 0x000fe2000bf05070 */
[----:B------:R-:W2:Y:S01]  /*8c70*/  S2R R5, SR_CTAID.Y ;  /* 0x0000000000057919 */ /* 0x000ea20000002600 */
[----:B------:R-:W-:Y:S01]  /*8c80*/  ULDC UR10, c[0x0][0x150] ;  /* 0x00005400000a7ab9 */ /* 0x000fe20000000800 */
[----:B------:R-:W-:Y:S01]  /*8c90*/  ULDC UR11, c[0x0][0x630] ;  /* 0x00018c00000b7ab9 */ /* 0x000fe20000000800 */
[----:B------:R-:W-:Y:S01]  /*8ca0*/  ISETP.NE.AND.EX P0, PT, RZ, UR9, PT, P0 ;  /* 0x00000009ff007c0c */ /* 0x000fe2000bf05300 */
[----:B------:R-:W-:Y:S01]  /*8cb0*/  IMAD.MOV.U32 R6, RZ, RZ, R2 ;  /* 0x000000ffff067224 */ /* 0x000fe200078e0002 */
[----:B0-----:R-:W-:-:S05]  /*8cc0*/  I2FP.F32.U32 R7, R16 ;  /* 0x0000001000077245 */ /* 0x001fca0000201000 */
[----:B------:R-:W-:Y:S01]  /*8cd0*/  FMUL R18, R7, UR10 ;  /* 0x0000000a07127c20 */ /* 0x000fe20008400000 */
[----:B------:R-:W-:-:S05]  /*8ce0*/  IMAD.MOV.U32 R7, RZ, RZ, R3 ;  /* 0x000000ffff077224 */ /* 0x000fca00078e0003 */
[----:B--2---:R-:W-:Y:S05]  /*8cf0*/  @!P0 BRA `(.L_x_182) ;  /* 0x0000000000288947 */ /* 0x004fea0003800000 */
[----:B------:R-:W-:Y:S02]  /*8d00*/  ULDC UR10, c[0x0][0x634] ;  /* 0x00018d00000a7ab9 */ /* 0x000fe40000000800 */
[----:B------:R-:W-:-:S05]  /*8d10*/  IADD3 R7, P0, R2, UR10, RZ ;  /* 0x0000000a02077c10 */ /* 0x000fca000ff1e0ff */
[----:B------:R-:W-:-:S04]  /*8d20*/  IMAD.X R15, RZ, RZ, R3, P0 ;  /* 0x000000ffff0f7224 */ /* 0x000fc800000e0603 */
[----:B------:R-:W-:-:S04]  /*8d30*/  IMAD.WIDE.U32 R8, R15, UR8, RZ ;  /* 0x000000080f087c25 */ /* 0x000fc8000f8e00ff */
[----:B------:R-:W-:-:S04]  /*8d40*/  IMAD.WIDE.U32 R8, P0, R7, UR9, R8 ;  /* 0x0000000907087c25 */ /* 0x000fc8000f800008 */
[----:B------:R-:W-:-:S04]  /*8d50*/  IMAD.WIDE.U32 R6, R7, UR8, RZ ;  /* 0x0000000807067c25 */ /* 0x000fc8000f8e00ff */
[----:B------:R-:W-:Y:S01]  /*8d60*/  IMAD.MOV.U32 R6, RZ, RZ, R9 ;  /* 0x000000ffff067224 */ /* 0x000fe200078e0009 */
[----:B------:R-:W-:Y:S01]  /*8d70*/  IADD3 RZ, P1, R7, R8, RZ ;  /* 0x0000000807ff7210 */ /* 0x000fe20007f3e0ff */
[----:B------:R-:W-:-:S04]  /*8d80*/  IMAD.X R7, RZ, RZ, RZ, P0 ;  /* 0x000000ffff077224 */ /* 0x000fc800000e06ff */
[----:B------:R-:W-:-:S08]  /*8d90*/  IMAD.WIDE.U32.X R6, R15, UR9, R6, P1 ;  /* 0x000000090f067c25 */ /* 0x000fd000088e0406 */
.L_x_182:
[--C-:B------:R-:W-:Y:S01]  /*8da0*/  SHF.R.U64 R15, R6, UR11, R7.reuse ;  /* 0x0000000b060f7c19 */ /* 0x100fe20008001207 */
[----:B------:R-:W0:Y:S01]  /*8db0*/  F2I.U32.TRUNC.NTZ R18, R18 ;  /* 0x0000001200127305 */ /* 0x000e22000020f000 */
[----:B------:R-:W-:Y:S01]  /*8dc0*/  SHF.R.U32.HI R6, RZ, UR11, R7 ;  /* 0x0000000bff067c19 */ /* 0x000fe20008011607 */
[----:B------:R-:W-:Y:S01]  /*8dd0*/  ULDC.64 UR8, c[0x0][0x620] ;  /* 0x0001880000087ab9 */ /* 0x000fe20000000a00 */
[----:B------:R-:W-:Y:S01]  /*8de0*/  IADD3 R9, P0, RZ, -R15, RZ ;  /* 0x8000000fff097210 */ /* 0x000fe20007f1e0ff */
[----:B------:R-:W-:Y:S01]  /*8df0*/  ULDC.64 UR10, c[0x0][0x640] ;  /* 0x00019000000a7ab9 */ /* 0x000fe20000000a00 */
[----:B------:R-:W2:Y:S03]  /*8e00*/  LDC R20, c[0x0][0x148] ;  /* 0x00005200ff147b82 */ /* 0x000ea60000000800 */
[----:B------:R-:W-:Y:S01]  /*8e10*/  IMAD.X R6, RZ, RZ, ~R6, P0 ;  /* 0x000000ffff067224 */ /* 0x000fe200000e0e06 */
[----:B------:R-:W-:-:S03]  /*8e20*/  ISETP.NE.U32.AND P0, PT, RZ, UR10, PT ;  /* 0x0000000aff007c0c */ /* 0x000fc6000bf05070 */
[----:B------:R-:W-:Y:S01]  /*8e30*/  IMAD R8, R6, UR8, RZ ;  /* 0x0000000806087c24 */ /* 0x000fe2000f8e02ff */
[----:B------:R-:W-:Y:S01]  /*8e40*/  ISETP.NE.AND.EX P0, PT, RZ, UR11, PT, P0 ;  /* 0x0000000bff007c0c */ /* 0x000fe2000bf05300 */
[----:B------:R-:W-:Y:S01]  /*8e50*/  IMAD.WIDE.U32 R6, R9, UR8, R2 ;  /* 0x0000000809067c25 */ /* 0x000fe2000f8e0002 */
[----:B------:R-:W-:-:S03]  /*8e60*/  ULDC UR8, c[0x0][0x618] ;  /* 0x0001860000087ab9 */ /* 0x000fc60000000800 */
[----:B------:R-:W-:Y:S01]  /*8e70*/  IMAD R9, R9, UR9, R8 ;  /* 0x0000000909097c24 */ /* 0x000fe2000f8e0208 */
[----:B------:R-:W-:Y:S01]  /*8e80*/  ULDC UR9, c[0x0][0x154] ;  /* 0x0000550000097ab9 */ /* 0x000fe20000000800 */
[----:B0-----:R-:W-:Y:S02]  /*8e90*/  IMAD.MOV R8, RZ, RZ, -R18 ;  /* 0x000000ffff087224 */ /* 0x001fe400078e0a12 */
[----:B------:R-:W-:Y:S02]  /*8ea0*/  IMAD.IADD R7, R7, 0x1, R9 ;  /* 0x0000000107077824 */ /* 0x000fe400078e0209 */
[----:B-1----:R-:W-:Y:S01]  /*8eb0*/  IMAD R16, R19, R8, R16 ;  /* 0x0000000813107224 */ /* 0x002fe200078e0210 */
[----:B------:R-:W-:Y:S02]  /*8ec0*/  I2FP.F32.U32 R8, R5 ;  /* 0x0000000500087245 */ /* 0x000fe40000201000 */
[--C-:B------:R-:W-:Y:S02]  /*8ed0*/  SHF.R.U64 R18, R6, UR8, R7.reuse ;  /* 0x0000000806127c19 */ /* 0x100fe40008001207 */
[----:B------:R-:W-:Y:S01]  /*8ee0*/  SHF.R.U32.HI R7, RZ, UR8, R7 ;  /* 0x00000008ff077c19 */ /* 0x000fe20008011607 */
[----:B------:R-:W-:Y:S01]  /*8ef0*/  FMUL R8, R8, UR9 ;  /* 0x0000000908087c20 */ /* 0x000fe20008400000 */
[----:B------:R-:W-:-:S02]  /*8f00*/  ULDC UR8, c[0x0][0x608] ;  /* 0x0001820000087ab9 */ /* 0x000fc40000000800 */
[--C-:B------:R-:W-:Y:S01]  /*8f10*/  SHF.R.U64 R22, R18, UR8, R7.reuse ;  /* 0x0000000812167c19 */ /* 0x100fe20008001207 */
[----:B------:R0:W1:Y:S01]  /*8f20*/  F2I.U32.TRUNC.NTZ R23, R8 ;  /* 0x0000000800177305 */ /* 0x000062000020f000 */
[----:B------:R-:W-:Y:S01]  /*8f30*/  SHF.R.U32.HI R7, RZ, UR8, R7 ;  /* 0x00000008ff077c19 */ /* 0x000fe20008011607 */
[----:B------:R-:W-:-:S03]  /*8f40*/  ULDC UR8, c[0x0][0x658] ;  /* 0x0001960000087ab9 */ /* 0x000fc60000000800 */
[--C-:B------:R-:W-:Y:S02]  /*8f50*/  SHF.R.U64 R19, R22, UR8, R7.reuse ;  /* 0x0000000816137c19 */ /* 0x100fe40008001207 */
[----:B------:R-:W-:-:S03]  /*8f60*/  SHF.R.U32.HI R21, RZ, UR8, R7 ;  /* 0x00000008ff157c19 */ /* 0x000fc60008011607 */
[----:B------:R-:W-:Y:S02]  /*8f70*/  IMAD.MOV.U32 R6, RZ, RZ, R19 ;  /* 0x000000ffff067224 */ /* 0x000fe400078e0013 */
[----:B------:R-:W-:Y:S01]  /*8f80*/  IMAD.MOV.U32 R7, RZ, RZ, R21 ;  /* 0x000000ffff077224 */ /* 0x000fe200078e0015 */
[----:B0-----:R-:W-:Y:S06]  /*8f90*/  @!P0 BRA `(.L_x_183) ;  /* 0x0000000000288947 */ /* 0x001fec0003800000 */
        /* <DEDUP_REMOVED lines=10> */
.L_x_183:
[----:B------:R-:W-:Y:S01]  /*9040*/  ULDC UR8, c[0x0][0x648] ;  /* 0x0001920000087ab9 */ /* 0x000fe20000000800 */
[----:B-1----:R-:W-:Y:S01]  /*9050*/  IMAD.MOV R23, RZ, RZ, -R23 ;  /* 0x000000ffff177224 */ /* 0x002fe200078e0a17 */
[----:B------:R-:W-:Y:S01]  /*9060*/  SHF.R.U64 R7, R6, UR8, R7 ;  /* 0x0000000806077c19 */ /* 0x000fe20008001207 */
[----:B------:R-:W-:Y:S01]  /*9070*/  ULDC UR8, c[0x0][0x638] ;  /* 0x00018e0000087ab9 */ /* 0x000fe20000000800 */
[----:B------:R-:W-:Y:S01]  /*9080*/  LOP3.LUT R6, R22, UR7, RZ, 0xc0, !PT ;  /* 0x0000000716067c12 */ /* 0x000fe2000f8ec0ff */
[----:B--2---:R-:W-:Y:S01]  /*9090*/  @P2 IMAD R16, R20, R23, R5 ;  /* 0x0000001714102224 */ /* 0x004fe200078e0205 */
[----:B------:R-:W-:Y:S01]  /*90a0*/  LOP3.LUT R18, R18, UR4, RZ, 0xc0, !PT ;  /* 0x0000000412127c12 */ /* 0x000fe2000f8ec0ff */
[----:B------:R-:W-:Y:S01]  /*90b0*/  IMAD.MOV R8, RZ, RZ, -R7 ;  /* 0x000000ffff087224 */ /* 0x000fe200078e0a07 */
[----:B------:R-:W-:Y:S01]  /*90c0*/  ULDC UR9, c[0x0][0x610] ;  /* 0x0001840000097ab9 */ /* 0x000fe20000000800 */
[----:B------:R-:W-:Y:S02]  /*90d0*/  IMAD R7, R7, UR5, R6 ;  /* 0x0000000507077c24 */ /* 0x000fe4000f8e0206 */
[----:B------:R-:W-:Y:S01]  /*90e0*/  IMAD R19, R8, UR8, R19 ;  /* 0x0000000808137c24 */ /* 0x000fe2000f8e0213 */
[----:B------:R-:W-:Y:S01]  /*90f0*/  ULDC UR8, c[0x0][0x600] ;  /* 0x0001800000087ab9 */ /* 0x000fe20000000800 */
[----:B------:R-:W-:-:S02]  /*9100*/  IMAD R6, R7, UR9, R16 ;  /* 0x0000000907067c24 */ /* 0x000fc4000f8e0210 */
[----:B------:R-:W-:Y:S02]  /*9110*/  IMAD R19, R19, UR8, R18 ;  /* 0x0000000813137c24 */ /* 0x000fe4000f8e0212 */
[----:B------:R-:W-:-:S03]  /*9120*/  IMAD.MOV.U32 R5, RZ, RZ, 0x1 ;  /* 0x00000001ff057424 */ /* 0x000fc600078e00ff */
[----:B------:R-:W-:Y:S02]  /*9130*/  SEL R16, R19, R6, !P2 ;  /* 0x0000000613107207 */ /* 0x000fe40005000000 */
[----:B------:R-:W-:-:S07]  /*9140*/  SEL R6, R6, R19, !P2 ;  /* 0x0000001306067207 */ /* 0x000fce0005000000 */
.L_x_181:
[----:B------:R-:W-:Y:S05]  /*9150*/  BSYNC B1 ;  /* 0x0000000000017941 */ /* 0x000fea0003800000 */
.L_x_180:
[----:B------:R-:W-:-:S13]  /*9160*/  LOP3.LUT P0, RZ, R5, 0xff, RZ, 0xc0, !PT ;  /* 0x000000ff05ff7812 */ /* 0x000fda000780c0ff */
[----:B------:R-:W-:Y:S05]  /*9170*/  @P0 BRA `(.L_x_184) ;  /* 0xfffffff4003c0947 */ /* 0x000fea000383ffff */
[----:B------:R-:W-:Y:S05]  /*9180*/  BSYNC B0 ;  /* 0x0000000000007941 */ /* 0x000fea0003800000 */
.L_x_173:
[----:B------:R-:W-:-:S03]  /*9190*/  UMOV UR8, 0xffffffff ;  /* 0xffffffff00087882 */ /* 0x000fc60000000000 */
[----:B------:R-:W-:Y:S05]  /*91a0*/  BRA.DIV UR8, `(.L_x_185) ;  /* 0x00000006081c7947 */ /* 0x000fea000b800000 */
[----:B------:R-:W-:-:S13]  /*91b0*/  ELECT P0, URZ, PT ;  /* 0x00000000003f782f */ /* 0x000fda0003800000 */
.L_x_199:
[----:B------:R-:W-:Y:S04]  /*91c0*/  BSSY B0, `(.L_x_186) ;  /* 0x000002b000007945 */ /* 0x000fe80003800000 */
[----:B------:R-:W-:Y:S05]  /*91d0*/  @!P0 BRA `(.L_x_187) ;  /* 0x0000000000a48947 */ /* 0x000fea0003800000 */
[----:B------:R-:W-:-:S04]  /*91e0*/  LOP3.LUT R4, R4, 0x2, RZ, 0xfc, !PT ;  /* 0x0000000204047812 */ /* 0x000fc800078efcff */
[----:B------:R-:W-:-:S13]  /*91f0*/  ISETP.NE.AND P0, PT, R4, 0x3, PT ;  /* 0x000000030400780c */ /* 0x000fda0003f05270 */
[----:B------:R-:W-:Y:S05]  /*9200*/  @!P0 BRA `(.L_x_188) ;  /* 0x0000000000048947 */ /* 0x000fea0003800000 */
[----:B------:R-:W-:Y:S01]  /*9210*/  BPT.TRAP 0x1 ;  /* 0x000000040000795c */ /* 0x000fe20000300000 */
.L_x_188:
[----:B------:R-:W0:Y:S01]  /*9220*/  S2R R3, SR_CgaCtaId ;  /* 0x0000000000037919 */ /* 0x000e220000008800 */
[----:B------:R-:W-:Y:S02]  /*9230*/  MOV R0, 0x400 ;  /* 0x0000040000007802 */ /* 0x000fe40000000f00 */
[----:B------:R-:W-:Y:S02]  /*9240*/  SHF.L.U32 R2, R14, 0x1f, RZ ;  /* 0x0000001f0e027819 */ /* 0x000fe400000006ff */
[----:B0-----:R-:W-:-:S05]  /*9250*/  LEA R0, R3, R0, 0x18 ;  /* 0x0000000003007211 */ /* 0x001fca00078ec0ff */
[----:B------:R-:W-:-:S04]  /*9260*/  VIADD R0, R0, 0x20 ;  /* 0x0000002000007836 */ /* 0x000fc80000000000 */
[C---:B------:R-:W-:Y:S02]  /*9270*/  IMAD R5, R13.reuse, 0x8, R0 ;  /* 0x000000080d057824 */ /* 0x040fe400078e0200 */
[----:B------:R-:W-:Y:S02]  /*9280*/  VIADD R13, R13, 0x1 ;  /* 0x000000010d0d7836 */ /* 0x000fe40000000000 */
[----:B------:R-:W0:Y:S03]  /*9290*/  SYNCS.PHASECHK.TRANS64.TRYWAIT P0, [R5+URZ], R2 ;  /* 0x00000002050075a7 */ /* 0x000e26000800017f */
[----:B------:R-:W-:-:S04]  /*92a0*/  ISETP.NE.AND P1, PT, R13, 0x4, PT ;  /* 0x000000040d00780c */ /* 0x000fc80003f25270 */
[----:B------:R-:W-:Y:S02]  /*92b0*/  SEL R3, RZ, 0x1, P1 ;  /* 0x00000001ff037807 */ /* 0x000fe40000800000 */
[----:B------:R-:W-:Y:S02]  /*92c0*/  SEL R13, R13, RZ, P1 ;  /* 0x000000ff0d0d7207 */ /* 0x000fe40000800000 */
[----:B------:R-:W-:-:S03]  /*92d0*/  LOP3.LUT R14, R14, R3, RZ, 0x3c, !PT ;  /* 0x000000030e0e7212 */ /* 0x000fc600078e3cff */
[----:B------:R-:W-:Y:S01]  /*92e0*/  IMAD R7, R13, 0x8, R0 ;  /* 0x000000080d077824 */ /* 0x000fe200078e0200 */
[----:B------:R-:W-:Y:S01]  /*92f0*/  SHF.L.U32 R4, R14, 0x1f, RZ ;  /* 0x0000001f0e047819 */ /* 0x000fe200000006ff */
[----:B0-----:R-:W-:Y:S06]  /*9300*/  @!P0 BRA `(.L_x_189) ;  /* 0x0000000000e48947 */ /* 0x001fec0003800000 */
.L_x_200:
[----:B------:R-:W1:Y:S01]  /*9310*/  SYNCS.PHASECHK.TRANS64.TRYWAIT P0, [R7+URZ], R4 ;  /* 0x00000004070075a7 */ /* 0x000e62000800017f */
[----:B0-----:R-:W-:-:S05]  /*9320*/  VIADD R2, R13, 0x1 ;  /* 0x000000010d027836 */ /* 0x001fca0000000000 */
[----:B------:R-:W-:-:S04]  /*9330*/  ISETP.NE.AND P1, PT, R2, 0x4, PT ;  /* 0x000000040200780c */ /* 0x000fc80003f25270 */
[----:B------:R-:W-:Y:S02]  /*9340*/  SEL R3, RZ, 0x1, P1 ;  /* 0x00000001ff037807 */ /* 0x000fe40000800000 */
[----:B------:R-:W-:Y:S02]  /*9350*/  SEL R9, R2, RZ, P1 ;  /* 0x000000ff02097207 */ /* 0x000fe40000800000 */
[----:B------:R-:W-:-:S03]  /*9360*/  LOP3.LUT R11, R14, R3, RZ, 0x3c, !PT ;  /* 0x000000030e0b7212 */ /* 0x000fc600078e3cff */
[----:B------:R-:W-:Y:S01]  /*9370*/  IMAD R6, R9, 0x8, R0 ;  /* 0x0000000809067824 */ /* 0x000fe200078e0200 */
[----:B------:R-:W-:Y:S01]  /*9380*/  SHF.L.U32 R5, R11, 0x1f, RZ ;  /* 0x0000001f0b057819 */ /* 0x000fe200000006ff */
[----:B-1----:R-:W-:Y:S06]  /*9390*/  @!P0 BRA `(.L_x_190) ;  /* 0x0000000000d48947 */ /* 0x002fec0003800000 */
.L_x_201:
[----:B------:R-:W1:Y:S01]  /*93a0*/  SYNCS.PHASECHK.TRANS64.TRYWAIT P0, [R6+URZ], R5 ;  /* 0x00000005060075a7 */ /* 0x000e62000800017f */
[----:B------:R-:W-:-:S05]  /*93b0*/  VIADD R2, R9, 0x1 ;  /* 0x0000000109027836 */ /* 0x000fca0000000000 */
[----:B------:R-:W-:-:S04]  /*93c0*/  ISETP.NE.AND P1, PT, R2, 0x4, PT ;  /* 0x000000040200780c */ /* 0x000fc80003f25270 */
[----:B0-----:R-:W-:Y:S02]  /*93d0*/  SEL R4, RZ, 0x1, P1 ;  /* 0x00000001ff047807 */ /* 0x001fe40000800000 */
[----:B------:R-:W-:Y:S02]  /*93e0*/  SEL R3, R2, RZ, P1 ;  /* 0x000000ff02037207 */ /* 0x000fe40000800000 */
[----:B------:R-:W-:Y:S01]  /*93f0*/  LOP3.LUT R4, R11, R4, RZ, 0x3c, !PT ;  /* 0x000000040b047212 */ /* 0x000fe200078e3cff */
[----:B-1----:R-:W-:Y:S06]  /*9400*/  @!P0 BRA `(.L_x_191) ;  /* 0x0000000000cc8947 */ /* 0x002fec0003800000 */
.L_x_202:
[----:B------:R-:W-:Y:S01]  /*9410*/  IMAD R3, R3, 0x8, R0 ;  /* 0x0000000803037824 */ /* 0x000fe200078e0200 */
[----:B------:R-:W-:-:S07]  /*9420*/  SHF.L.U32 R0, R4, 0x1f, RZ ;  /* 0x0000001f04007819 */ /* 0x000fce00000006ff */
.L_x_192:
[----:B-1----:R1:W2:Y:S02]  /*9430*/  SYNCS.PHASECHK.TRANS64.TRYWAIT P0, [R3+URZ], R0 ;  /* 0x00000000030075a7 */ /* 0x0022a4000800017f */
[----:B--2---:R-:W-:Y:S05]  /*9440*/  @!P0 NANOSLEEP.SYNCS 0x989680 ;  /* 0x009896800000895d */ /* 0x004fea0003900000 */
[----:B------:R-:W2:Y:S02]  /*9450*/  @!P0 SYNCS.PHASECHK.TRANS64 P0, [R3+URZ], R0 ;  /* 0x00000000030085a7 */ /* 0x000ea4000800007f */
[----:B--2---:R-:W-:Y:S05]  /*9460*/  @!P0 BRA `(.L_x_192) ;  /* 0xfffffffc00f08947 */ /* 0x004fea000383ffff */
.L_x_187:
[----:B------:R-:W-:Y:S05]  /*9470*/  BSYNC B0 ;  /* 0x0000000000007941 */ /* 0x000fea0003800000 */
.L_x_186:
[----:B------:R-:W-:Y:S05]  /*9480*/  EXIT ;  /* 0x000000000000794d */ /* 0x000fea0003800000 */
.L_x_21:
[----:B-1----:R-:W-:-:S04]  /*9490*/  IMAD.U32 R13, RZ, RZ, UR6 ;  /* 0x00000006ff0d7e24 */ /* 0x002fc8000f8e00ff */
[----:B------:R1:W4:Y:S03]  /*94a0*/  SYNCS.PHASECHK.TRANS64.TRYWAIT P0, [R13+URZ], R12 ;  /* 0x0000000c0d0075a7 */ /* 0x000326000800017f */
[----:B----4-:R-:W-:Y:S05]  /*94b0*/  @!P0 NANOSLEEP.SYNCS 0x989680 ;  /* 0x009896800000895d */ /* 0x010fea0003900000 */
[----:B------:R-:W4:Y:S02]  /*94c0*/  @!P0 SYNCS.PHASECHK.TRANS64 P0, [R13+URZ], R12 ;  /* 0x0000000c0d0085a7 */ /* 0x000f24000800007f */
[----:B----4-:R-:W-:Y:S05]  /*94d0*/  @!P0 BRA `(.L_x_21) ;  /* 0xfffffffc00ec8947 */ /* 0x010fea000383ffff */
[----:B------:R-:W-:Y:S05]  /*94e0*/  BRA `(.L_x_20) ;  /* 0xffffff8000c47947 */ /* 0x000fea000383ffff */
.L_x_27:
[----:B-1----:R-:W-:-:S04]  /*94f0*/  IMAD.U32 R145, RZ, RZ, UR12 ;  /* 0x0000000cff917e24 */ /* 0x002fc8000f8e00ff */
[----:B------:R1:W4:Y:S03]  /*9500*/  SYNCS.PHASECHK.TRANS64.TRYWAIT P0, [R145+URZ], R140 ;  /* 0x0000008c910075a7 */ /* 0x000326000800017f */
[----:B----4-:R-:W-:Y:S05]  /*9510*/  @!P0 NANOSLEEP.SYNCS 0x989680 ;  /* 0x009896800000895d */ /* 0x010fea0003900000 */
[----:B------:R-:W4:Y:S02]  /*9520*/  @!P0 SYNCS.PHASECHK.TRANS64 P0, [R145+URZ], R140 ;  /* 0x0000008c910085a7 */ /* 0x000f24000800007f */
[----:B----4-:R-:W-:Y:S05]  /*9530*/  @!P0 BRA `(.L_x_27) ;  /* 0xfffffffc00ec8947 */ /* 0x010fea000383ffff */
[----:B------:R-:W-:Y:S05]  /*9540*/  BRA `(.L_x_26) ;  /* 0xffffff8c00087947 */ /* 0x000fea000383ffff */
.L_x_174:
[----:B------:R-:W-:Y:S01]  /*9550*/  BSSY B1, `(.L_x_193) ;  /* 0x0000006000017945 */ /* 0x000fe20003800000 */
[----:B------:R-:W-:-:S07]  /*9560*/  IMAD.MOV.U32 R5, RZ, RZ, -0x1 ;  /* 0xffffffffff057424 */ /* 0x000fce00078e00ff */
[----:B------:R-:W-:Y:S05]  /*9570*/  WARPSYNC.COLLECTIVE R5, `(.L_x_194) ;  /* 0x00000000050c7348 */ /* 0x000fea0003c00000 */
[----:B------:R-:W-:Y:S02]  /*9580*/  ELECT P0, UR62, PT ;  /* 0x00000000003e782f */ /* 0x000fe40003800000 */
[----:B------:R-:W-:Y:S01]  /*9590*/  MOV R5, UR62 ;  /* 0x0000003e00057c02 */ /* 0x000fe20008000f00 */
[----:B------:R-:W-:Y:S10]  /*95a0*/  ENDCOLLECTIVE ;  /* 0x000000000000791b */ /* 0x000ff40003800000 */
.L_x_194:
[----:B------:R-:W-:Y:S05]  /*95b0*/  BSYNC B1 ;  /* 0x0000000000017941 */ /* 0x000fea0003800000 */
.L_x_193:
[----:B------:R-:W-:Y:S05]  /*95c0*/  BRA `(.L_x_195) ;  /* 0xfffffff000347947 */ /* 0x000fea000383ffff */
.L_x_177:
[----:B-1----:R1:W2:Y:S02]  /*95d0*/  SYNCS.PHASECHK.TRANS64.TRYWAIT P0, [R19+URZ+0x20], R8 ;  /* 0x00002008130075a7 */ /* 0x0022a4000800017f */
[----:B--2---:R-:W-:Y:S05]  /*95e0*/  @!P0 NANOSLEEP.SYNCS 0x989680 ;  /* 0x009896800000895d */ /* 0x004fea0003900000 */
[----:B------:R-:W2:Y:S02]  /*95f0*/  @!P0 SYNCS.PHASECHK.TRANS64 P0, [R19+URZ+0x20], R8 ;  /* 0x00002008130085a7 */ /* 0x000ea4000800007f */
[----:B--2---:R-:W-:Y:S05]  /*9600*/  @!P0 BRA `(.L_x_177) ;  /* 0xfffffffc00f08947 */ /* 0x004fea000383ffff */
[----:B------:R-:W-:Y:S05]  /*9610*/  BRA `(.L_x_196) ;  /* 0xfffffff000707947 */ /* 0x000fea000383ffff */
.L_x_185:
[----:B------:R-:W-:Y:S01]  /*9620*/  BSSY B0, `(.L_x_197) ;  /* 0x0000006000007945 */ /* 0x000fe20003800000 */
[----:B------:R-:W-:-:S07]  /*9630*/  IMAD.MOV.U32 R5, RZ, RZ, -0x1 ;  /* 0xffffffffff057424 */ /* 0x000fce00078e00ff */
[----:B------:R-:W-:Y:S05]  /*9640*/  WARPSYNC.COLLECTIVE R5, `(.L_x_198) ;  /* 0x00000000050c7348 */ /* 0x000fea0003c00000 */
[----:B------:R-:W-:Y:S02]  /*9650*/  ELECT P0, UR62, PT ;  /* 0x00000000003e782f */ /* 0x000fe40003800000 */
[----:B------:R-:W-:Y:S01]  /*9660*/  MOV R5, UR62 ;  /* 0x0000003e00057c02 */ /* 0x000fe20008000f00 */
[----:B------:R-:W-:Y:S10]  /*9670*/  ENDCOLLECTIVE ;  /* 0x000000000000791b */ /* 0x000ff40003800000 */
.L_x_198:
[----:B------:R-:W-:Y:S05]  /*9680*/  BSYNC B0 ;  /* 0x0000000000007941 */ /* 0x000fea0003800000 */
.L_x_197:
[----:B------:R-:W-:Y:S05]  /*9690*/  BRA `(.L_x_199) ;  /* 0xfffffff800c87947 */ /* 0x000fea000383ffff */
.L_x_189:
[----:B0-----:R0:W1:Y:S02]  /*96a0*/  SYNCS.PHASECHK.TRANS64.TRYWAIT P0, [R5+URZ], R2 ;  /* 0x00000002050075a7 */ /* 0x001064000800017f */
[----:B-1----:R-:W-:Y:S05]  /*96b0*/  @!P0 NANOSLEEP.SYNCS 0x989680 ;  /* 0x009896800000895d */ /* 0x002fea0003900000 */
[----:B------:R-:W1:Y:S02]  /*96c0*/  @!P0 SYNCS.PHASECHK.TRANS64 P0, [R5+URZ], R2 ;  /* 0x00000002050085a7 */ /* 0x000e64000800007f */
[----:B-1----:R-:W-:Y:S05]  /*96d0*/  @!P0 BRA `(.L_x_189) ;  /* 0xfffffffc00f08947 */ /* 0x002fea000383ffff */
[----:B------:R-:W-:Y:S05]  /*96e0*/  BRA `(.L_x_200) ;  /* 0xfffffffc00087947 */ /* 0x000fea000383ffff */
.L_x_190:
[----:B0-----:R0:W1:Y:S02]  /*96f0*/  SYNCS.PHASECHK.TRANS64.TRYWAIT P0, [R7+URZ], R4 ;  /* 0x00000004070075a7 */ /* 0x001064000800017f */
[----:B-1----:R-:W-:Y:S05]  /*9700*/  @!P0 NANOSLEEP.SYNCS 0x989680 ;  /* 0x009896800000895d */ /* 0x002fea0003900000 */
[----:B------:R-:W1:Y:S02]  /*9710*/  @!P0 SYNCS.PHASECHK.TRANS64 P0, [R7+URZ], R4 ;  /* 0x00000004070085a7 */ /* 0x000e64000800007f */
[----:B-1----:R-:W-:Y:S05]  /*9720*/  @!P0 BRA `(.L_x_190) ;  /* 0xfffffffc00f08947 */ /* 0x002fea000383ffff */
[----:B------:R-:W-:Y:S05]  /*9730*/  BRA `(.L_x_201) ;  /* 0xfffffffc00187947 */ /* 0x000fea000383ffff */
.L_x_191:
[----:B0-----:R0:W1:Y:S02]  /*9740*/  SYNCS.PHASECHK.TRANS64.TRYWAIT P0, [R6+URZ], R5 ;  /* 0x00000005060075a7 */ /* 0x001064000800017f */
[----:B-1----:R-:W-:Y:S05]  /*9750*/  @!P0 NANOSLEEP.SYNCS 0x989680 ;  /* 0x009896800000895d */ /* 0x002fea0003900000 */
[----:B------:R-:W1:Y:S02]  /*9760*/  @!P0 SYNCS.PHASECHK.TRANS64 P0, [R6+URZ], R5 ;  /* 0x00000005060085a7 */ /* 0x000e64000800007f */
[----:B-1----:R-:W-:Y:S05]  /*9770*/  @!P0 BRA `(.L_x_191) ;  /* 0xfffffffc00f08947 */ /* 0x002fea000383ffff */
[----:B------:R-:W-:Y:S05]  /*9780*/  BRA `(.L_x_202) ;  /* 0xfffffffc00207947 */ /* 0x000fea000383ffff */
.L_x_203:
[----:B------:R-:W-:-:S00]  /*9790*/  BRA `(.L_x_203) ;  /* 0xfffffffc00fc7947 */ /* 0x000fc0000383ffff */
[----:B------:R-:W-:-:S00]  /*97a0*/  NOP ;  /* 0x0000000000007918 */ /* 0x000fc00000000000 */
        /* <DEDUP_REMOVED lines=13> */
.L_x_204:


//--------------------- .nv.shared._ZN7cutlass13device_kernelINS_4gemm6kernel13GemmUniversalIN4cute5tupleIJiiiiEEENS1_10collective13CollectiveMmaINS1_37MainloopSm90TmaGmmaWarpSpecializedFP8ILi4ENS5_IJNS4_1CILi2EEESB_NSA_ILi1EEEEEENS1_35KernelTmaWarpSpecializedCooperativeEEENS5_IJNSA_ILi128EEESG_NSA_ILi64EEEEEENS_12float_e5m2_tENS5_IJlSC_lEEESJ_SK_NS4_8TiledMMAINS4_8MMA_AtomIJNS4_4SM904GMMA31MMA_64x128x32_F32E5M2E5M2_SS_TNILNSO_7ScaleInE1ELSQ_1EEEEEENS4_6LayoutINS5_IJSB_SC_SC_EEENS5_IJSC_NSA_ILi0EEESV_EEEEENS5_IJNS4_10UnderscoreESY_SY_EEEEENS4_23SM90_TMA_LOAD_MULTICASTENS4_14ComposedLayoutINS4_7SwizzleILi2ELi4ELi3EEENS4_18smem_ptr_flag_bitsILi8EEENST_INS5_IJNSA_ILi8EEESH_EEENS5_IJSH_SC_EEEEEEEvNS4_8identityES11_S1B_vS1C_EENS_8epilogue10collective6detail29Sm90TmaWarpSpecializedAdapterINS1F_15DefaultEpilogueISJ_SK_SK_NS1E_6thread17LinearCombinationISJ_Li1EffLNS1J_9ScaleType4KindE0ELNS_15FloatRoundStyleE2ESJ_EENS1_15EpilogueDefaultEEEEEvvEEEEvNT_6ParamsE --------------------------
	.section	.nv.shared._ZN7cutlass13device_kernelINS_4gemm6kernel13GemmUniversalIN4cute5tupleIJiiiiEEENS1_10collective13CollectiveMmaINS1_37MainloopSm90TmaGmmaWarpSpecializedFP8ILi4ENS5_IJNS4_1CILi2EEESB_NSA_ILi1EEEEEENS1_35KernelTmaWarpSpecializedCooperativeEEENS5_IJNSA_ILi128EEESG_NSA_ILi64EEEEEENS_12float_e5m2_tENS5_IJlSC_lEEESJ_SK_NS4_8TiledMMAINS4_8MMA_AtomIJNS4_4SM904GMMA31MMA_64x128x32_F32E5M2E5M2_SS_TNILNSO_7ScaleInE1ELSQ_1EEEEEENS4_6LayoutINS5_IJSB_SC_SC_EEENS5_IJSC_NSA_ILi0EEESV_EEEEENS5_IJNS4_10UnderscoreESY_SY_EEEEENS4_23SM90_TMA_LOAD_MULTICASTENS4_14ComposedLayoutINS4_7SwizzleILi2ELi4ELi3EEENS4_18smem_ptr_flag_bitsILi8EEENST_INS5_IJNSA_ILi8EEESH_EEENS5_IJSH_SC_EEEEEEEvNS4_8identityES11_S1B_vS1C_EENS_8epilogue10collective6detail29Sm90TmaWarpSpecializedAdapterINS1F_15DefaultEpilogueISJ_SK_SK_NS1E_6thread17LinearCombinationISJ_Li1EffLNS1J_9ScaleType4KindE0ELNS_15FloatRoundStyleE2ESJ_EENS1_15EpilogueDefaultEEEEEvvEEEEvNT_6ParamsE,"aw",@nobits
	.sectionflags	@""
	.align	16
	.zero		1024


//--------------------- .nv.shared.reserved.0     --------------------------
	.section	.nv.shared.reserved.0,"aw",@nobits
	.weak		__nv_reservedSMEM_offset_0_alias
	.size		__nv_reservedSMEM_offset_0_alias, 0, 0
	.other		__nv_reservedSMEM_offset_0_alias,@"STO_CUDA_RESERVED_SHARED STV_DEFAULT"
__nv_reservedSMEM_offset_0_alias:
	.zero		0


//--------------------- .nv.global                --------------------------
	.section	.nv.global,"aw",@nobits
.nv.global:
	.type		_ZN39_INTERNAL_02f0d0e8_4_k_cu_86733634_54314cute1_E,@object
	.size		_ZN39_INTERNAL_02f0d0e8_4_k_cu_86733634_54314cute1_E,(_ZN39_INTERNAL_02f0d0e8_4_k_cu_86733634_54314cuda3std3__45__cpo6cbeginE - _ZN39_INTERNAL_02f0d0e8_4_k_cu_86733634_54314cute1_E)
_ZN39_INTERNAL_02f0d0e8_4_k_cu_86733634_54314cute1_E:
	.zero		1
	.type		_ZN39_INTERNAL_02f0d0e8_4_k_cu_86733634_54314cuda3std3__45__cpo6cbeginE,@object
	.size		_ZN39_INTERNAL_02f0d0e8_4_k_cu_86733634_54314cuda3std3__45__cpo6cbeginE,(_ZN39_INTERNAL_02f0d0e8_4_k_cu_86733634_54314cuda3std3__48in_placeE - _ZN39_INTERNAL_02f0d0e8_4_k_cu_86733634_54314cuda3std3__45__cpo6cbeginE)
_ZN39_INTERNAL_02f0d0e8_4_k_cu_86733634_54314cuda3std3__45__cpo6cbeginE:
	.zero		1
	.type		_ZN39_INTERNAL_02f0d0e8_4_k_cu_86733634_54314cuda3std3__48in_placeE,@object
	.size		_ZN39_INTERNAL_02f0d0e8_4_k_cu_86733634_54314cuda3std3__48in_placeE,(_ZN39_INTERNAL_02f0d0e8_4_k_cu_86733634_54314cuda3std6ranges3__45__cpo9iter_moveE - _ZN39_INTERNAL_02f0d0e8_4_k_cu_86733634_54314cuda3std3__48in_placeE)
_ZN39_INTERNAL_02f0d0e8_4_k_cu_86733634_54314cuda3std3__48in_placeE:
	.zero		1
	.type		_ZN39_INTERNAL_02f0d0e8_4_k_cu_86733634_54314cuda3std6ranges3__45__cpo9iter_moveE,@object
	.size		_ZN39_INTERNAL_02f0d0e8_4_k_cu_86733634_54314cuda3std6ranges3__45__cpo9iter_moveE,(_ZN39_INTERNAL_02f0d0e8_4_k_cu_86733634_54314cuda3std3__45__cpo5beginE - _ZN39_INTERNAL_02f0d0e8_4_k_cu_86733634_54314cuda3std6ranges3__45__cpo9iter_moveE)
_ZN39_INTERNAL_02f0d0e8_4_k_cu_86733634_54314cuda3std6ranges3__45__cpo9iter_moveE:
	.zero		1
	.type		_ZN39_INTERNAL_02f0d0e8_4_k_cu_86733634_54314cuda3std3__45__cpo5beginE,@object
	.size		_ZN39_INTERNAL_02f0d0e8_4_k_cu_86733634_54314cuda3std3__45__cpo5beginE,(_ZN39_INTERNAL_02f0d0e8_4_k_cu_86733634_54314cuda3std3__441_GLOBAL__N__02f0d0e8_4_k_cu_86733634_54316ignoreE - _ZN39_INTERNAL_02f0d0e8_4_k_cu_86733634_54314cuda3std3__45__cpo5beginE)
_ZN39_INTERNAL_02f0d0e8_4_k_cu_86733634_54314cuda3std3__45__cpo5beginE:
	.zero		1
	.type		_ZN39_INTERNAL_02f0d0e8_4_k_cu_86733634_54314cuda3std3__441_GLOBAL__N__02f0d0e8_4_k_cu_86733634_54316ignoreE,@object
	.size		_ZN39_INTERNAL_02f0d0e8_4_k_cu_86733634_54314cuda3std3__441_GLOBAL__N__02f0d0e8_4_k_cu_86733634_54316ignoreE,(_ZN39_INTERNAL_02f0d0e8_4_k_cu_86733634_54314cute7productE - _ZN39_INTERNAL_02f0d0e8_4_k_cu_86733634_54314cuda3std3__441_GLOBAL__N__02f0d0e8_4_k_cu_86733634_54316ignoreE)
_ZN39_INTERNAL_02f0d0e8_4_k_cu_86733634_54314cuda3std3__441_GLOBAL__N__02f0d0e8_4_k_cu_86733634_54316ignoreE:
	.zero		1
	.type		_ZN39_INTERNAL_02f0d0e8_4_k_cu_86733634_54314cute7productE,@object
	.size		_ZN39_INTERNAL_02f0d0e8_4_k_cu_86733634_54314cute7productE,(_ZN39_INTERNAL_02f0d0e8_4_k_cu_86733634_54314cuda3std3__45__cpo3endE - _ZN39_INTERNAL_02f0d0e8_4_k_cu_86733634_54314cute7productE)
_ZN39_INTERNAL_02f0d0e8_4_k_cu_86733634_54314cute7productE:
	.zero		1
	.type		_ZN39_INTERNAL_02f0d0e8_4_k_cu_86733634_54314cuda3std3__45__cpo3endE,@object
	.size		_ZN39_INTERNAL_02f0d0e8_4_k_cu_86733634_54314cuda3std3__45__cpo3endE,(_ZN39_INTERNAL_02f0d0e8_4_k_cu_86733634_54314cuda3std3__419piecewise_constructE - _ZN39_INTERNAL_02f0d0e8_4_k_cu_86733634_54314cuda3std3__45__cpo3endE)
_ZN39_INTERNAL_02f0d0e8_4_k_cu_86733634_54314cuda3std3__45__cpo3endE:
	.zero		1
	.type		_ZN39_INTERNAL_02f0d0e8_4_k_cu_86733634_54314cuda3std3__419piecewise_constructE,@object
	.size		_ZN39_INTERNAL_02f0d0e8_4_k_cu_86733634_54314cuda3std3__419piecewise_constructE,(_ZN39_INTERNAL_02f0d0e8_4_k_cu_86733634_54314cuda3std3__45__cpo4cendE - _ZN39_INTERNAL_02f0d0e8_4_k_cu_86733634_54314cuda3std3__419piecewise_constructE)
_ZN39_INTERNAL_02f0d0e8_4_k_cu_86733634_54314cuda3std3__419piecewise_constructE:
	.zero		1
	.type		_ZN39_INTERNAL_02f0d0e8_4_k_cu_86733634_54314cuda3std3__45__cpo4cendE,@object
	.size		_ZN39_INTERNAL_02f0d0e8_4_k_cu_86733634_54314cuda3std3__45__cpo4cendE,(_ZN39_INTERNAL_02f0d0e8_4_k_cu_86733634_54314cuda3std6ranges3__45__cpo4swapE - _ZN39_INTERNAL_02f0d0e8_4_k_cu_86733634_54314cuda3std3__45__cpo4cendE)
_ZN39_INTERNAL_02f0d0e8_4_k_cu_86733634_54314cuda3std3__45__cpo4cendE:
	.zero		1
	.type		_ZN39_INTERNAL_02f0d0e8_4_k_cu_86733634_54314cuda3std6ranges3__45__cpo4swapE,@object
	.size		_ZN39_INTERNAL_02f0d0e8_4_k_cu_86733634_54314cuda3std6ranges3__45__cpo4swapE,(.L_7 - _ZN39_INTERNAL_02f0d0e8_4_k_cu_86733634_54314cuda3std6ranges3__45__cpo4swapE)
_ZN39_INTERNAL_02f0d0e8_4_k_cu_86733634_54314cuda3std6ranges3__45__cpo4swapE:
	.zero		1
.L_7:


//--------------------- .nv.constant0._ZN7cutlass13device_kernelINS_4gemm6kernel13GemmUniversalIN4cute5tupleIJiiiiEEENS1_10collective13CollectiveMmaINS1_37MainloopSm90TmaGmmaWarpSpecializedFP8ILi4ENS5_IJNS4_1CILi2EEESB_NSA_ILi1EEEEEENS1_35KernelTmaWarpSpecializedCooperativeEEENS5_IJNSA_ILi128EEESG_NSA_ILi64EEEEEENS_12float_e5m2_tENS5_IJlSC_lEEESJ_SK_NS4_8TiledMMAINS4_8MMA_AtomIJNS4_4SM904GMMA31MMA_64x128x32_F32E5M2E5M2_SS_TNILNSO_7ScaleInE1ELSQ_1EEEEEENS4_6LayoutINS5_IJSB_SC_SC_EEENS5_IJSC_NSA_ILi0EEESV_EEEEENS5_IJNS4_10UnderscoreESY_SY_EEEEENS4_23SM90_TMA_LOAD_MULTICASTENS4_14ComposedLayoutINS4_7SwizzleILi2ELi4ELi3EEENS4_18smem_ptr_flag_bitsILi8EEENST_INS5_IJNSA_ILi8EEESH_EEENS5_IJSH_SC_EEEEEEEvNS4_8identityES11_S1B_vS1C_EENS_8epilogue10collective6detail29Sm90TmaWarpSpecializedAdapterINS1F_15DefaultEpilogueISJ_SK_SK_NS1E_6thread17LinearCombinationISJ_Li1EffLNS1J_9ScaleType4KindE0ELNS_15FloatRoundStyleE2ESJ_EENS1_15EpilogueDefaultEEEEEvvEEEEvNT_6ParamsE --------------------------
	.section	.nv.constant0._ZN7cutlass13device_kernelINS_4gemm6kernel13GemmUniversalIN4cute5tupleIJiiiiEEENS1_10collective13CollectiveMmaINS1_37MainloopSm90TmaGmmaWarpSpecializedFP8ILi4ENS5_IJNS4_1CILi2EEESB_NSA_ILi1EEEEEENS1_35KernelTmaWarpSpecializedCooperativeEEENS5_IJNSA_ILi128EEESG_NSA_ILi64EEEEEENS_12float_e5m2_tENS5_IJlSC_lEEESJ_SK_NS4_8TiledMMAINS4_8MMA_AtomIJNS4_4SM904GMMA31MMA_64x128x32_F32E5M2E5M2_SS_TNILNSO_7ScaleInE1ELSQ_1EEEEEENS4_6LayoutINS5_IJSB_SC_SC_EEENS5_IJSC_NSA_ILi0EEESV_EEEEENS5_IJNS4_10UnderscoreESY_SY_EEEEENS4_23SM90_TMA_LOAD_MULTICASTENS4_14ComposedLayoutINS4_7SwizzleILi2ELi4ELi3EEENS4_18smem_ptr_flag_bitsILi8EEENST_INS5_IJNSA_ILi8EEESH_EEENS5_IJSH_SC_EEEEEEEvNS4_8identityES11_S1B_vS1C_EENS_8epilogue10collective6detail29Sm90TmaWarpSpecializedAdapterINS1F_15DefaultEpilogueISJ_SK_SK_NS1E_6thread17LinearCombinationISJ_Li1EffLNS1J_9ScaleType4KindE0ELNS_15FloatRoundStyleE2ESJ_EENS1_15EpilogueDefaultEEEEEvvEEEEvNT_6ParamsE,"a",@progbits
	.sectionflags	@""
	.align	4
.nv.constant0._ZN7cutlass13device_kernelINS_4gemm6kernel13GemmUniversalIN4cute5tupleIJiiiiEEENS1_10collective13CollectiveMmaINS1_37MainloopSm90TmaGmmaWarpSpecializedFP8ILi4ENS5_IJNS4_1CILi2EEESB_NSA_ILi1EEEEEENS1_35KernelTmaWarpSpecializedCooperativeEEENS5_IJNSA_ILi128EEESG_NSA_ILi64EEEEEENS_12float_e5m2_tENS5_IJlSC_lEEESJ_SK_NS4_8TiledMMAINS4_8MMA_AtomIJNS4_4SM904GMMA31MMA_64x128x32_F32E5M2E5M2_SS_TNILNSO_7ScaleInE1ELSQ_1EEEEEENS4_6LayoutINS5_IJSB_SC_SC_EEENS5_IJSC_NSA_ILi0EEESV_EEEEENS5_IJNS4_10UnderscoreESY_SY_EEEEENS4_23SM90_TMA_LOAD_MULTICASTENS4_14ComposedLayoutINS4_7SwizzleILi2ELi4ELi3EEENS4_18smem_ptr_flag_bitsILi8EEENST_INS5_IJNSA_ILi8EEESH_EEENS5_IJSH_SC_EEEEEEEvNS4_8identityES11_S1B_vS1C_EENS_8epilogue10collective6detail29Sm90TmaWarpSpecializedAdapterINS1F_15DefaultEpilogueISJ_SK_SK_NS1E_6thread17LinearCombinationISJ_Li1EffLNS1J_9ScaleType4KindE0ELNS_15FloatRoundStyleE2ESJ_EENS1_15EpilogueDefaultEEEEEvvEEEEvNT_6ParamsE:
	.zero		1664


//--------------------- SYMBOLS --------------------------

	.type		.nv.reservedSmem.offset0,@object
	.size		.nv.reservedSmem.offset0,0x4
